// auto-generated by cutlass_sweep.gemm — config: {"arch": "sm_100", "cluster_m": 2, "cluster_n": 2, "dtype": "e4m3", "stages": 0, "tile_k": 64, "tile_m": 256, "tile_n": 128}
#include "cutlass/cutlass.h"
#include "cutlass/gemm/collective/collective_builder.hpp"
#include "cutlass/gemm/device/gemm_universal_adapter.h"
#include "cutlass/gemm/kernel/gemm_universal.hpp"
#include "cutlass/epilogue/collective/collective_builder.hpp"

using ElemA = cutlass::float_e4m3_t;
using ElemB = cutlass::float_e4m3_t;
using ElemCD = cutlass::float_e4m3_t;
using Acc  = float;
using TileShape    = cute::Shape<cute::_256, cute::_128, cute::_64>;
using ClusterShape = cute::Shape<cute::_2, cute::_2, cute::_1>;

using CollectiveEpilogue = typename cutlass::epilogue::collective::CollectiveBuilder<
    cutlass::arch::Sm100, cutlass::arch::OpClassTensorOp,
    TileShape, ClusterShape,
    cutlass::epilogue::collective::EpilogueTileAuto,
    Acc, Acc,
    ElemCD, cutlass::layout::RowMajor, 128 / cutlass::sizeof_bits<ElemCD>::value,
    ElemCD, cutlass::layout::RowMajor, 128 / cutlass::sizeof_bits<ElemCD>::value,
    cutlass::epilogue::collective::EpilogueScheduleAuto
  >::CollectiveOp;

using CollectiveMainloop = typename cutlass::gemm::collective::CollectiveBuilder<
    cutlass::arch::Sm100, cutlass::arch::OpClassTensorOp,
    ElemA, cutlass::layout::RowMajor, 128 / cutlass::sizeof_bits<ElemA>::value,
    ElemB, cutlass::layout::ColumnMajor, 128 / cutlass::sizeof_bits<ElemB>::value,
    Acc,
    TileShape, ClusterShape,
    cutlass::gemm::collective::StageCountAutoCarveout<static_cast<int>(sizeof(typename CollectiveEpilogue::SharedStorage))>,
    cutlass::gemm::collective::KernelScheduleAuto
  >::CollectiveOp;

using GemmKernel = cutlass::gemm::kernel::GemmUniversal<
    cute::Shape<int,int,int,int>,
    CollectiveMainloop,
    CollectiveEpilogue
>;
using Gemm = cutlass::gemm::device::GemmUniversalAdapter<GemmKernel>;

// Force the device kernel symbol into the cubin without needing a host main.
auto* _anchor = &cutlass::device_kernel<GemmKernel>;


// ===== COMPILED SASS (sm_100a) =====

	.target	sm_100a

	.elftype	@"ET_EXEC"


//--------------------- .note.nv.tkinfo           --------------------------
	.section	.note.nv.tkinfo,"",@"SHT_NOTE"
	.sectionflags	@"SHF_NOTE_NV_TKINFO"
	.tkinfo
        /*0018*/ 	.word	0x00000002
        /*0030*/ 	.string	""
        /*0030*/ 	.string	"ptxas"
        /*0030*/ 	.string	"Cuda compilation tools, release 13.0, V13.0.88"
        /*0030*/ 	.string	"Build cuda_13.0.r13.0/compiler.36424714_0"
        /*0030*/ 	.string	"-arch sm_100a -m 64 "



//--------------------- .note.nv.cuinfo           --------------------------
	.section	.note.nv.cuinfo,"",@"SHT_NOTE"
	.sectionflags	@"SHF_NOTE_NV_CUINFO"
        /*0018*/ 	.short	0x0002
        /*001a*/ 	.short	0x0064
        /*001c*/ 	.short	0x0082
	.zero		2


//--------------------- .nv.info                  --------------------------
	.section	.nv.info,"",@"SHT_CUDA_INFO"
	.align	4


	//----- nvinfo : EIATTR_REGCOUNT
	.align		4
        /*0000*/ 	.byte	0x04, 0x2f
        /*0002*/ 	.short	(.L_19 - .L_18)
	.align		4
.L_18:
        /*0004*/ 	.word	index@(_ZN7cutlass13device_kernelINS_4gemm6kernel13GemmUniversalIN4cute5tupleIJiiiiEEENS1_10collective13CollectiveMmaINS1_35MainloopSm100TmaUmmaWarpSpecializedILi16ELi2ELi4ENS5_IJNS4_1CILi2EEESB_NSA_ILi1EEEEEEEENS5_IJNSA_ILi256EEENSA_ILi128EEENSA_ILi64EEEEEENS_12float_e4m3_tENS5_IJlSC_lEEESJ_SK_NS4_8TiledMMAINS4_8MMA_AtomIJNS4_10MMA_TraitsINS4_25SM100_MMA_F8F6F4_2x1SM_SSEJSJ_SJ_fSF_SG_NS4_17integral_constantINS4_4UMMA5MajorELSR_0EEESS_NSP_INSQ_7ScaleInELST_0EEESU_EEEEEENS4_6LayoutINS5_IJSC_SC_SC_EEENS5_IJNSA_ILi0EEESZ_SZ_EEEEENS5_IJNS4_10UnderscoreES12_S12_EEEEENS4_28SM100_TMA_2SM_LOAD_MULTICASTENS4_14ComposedLayoutINS4_7SwizzleILi2ELi4ELi3EEENS4_18smem_ptr_flag_bitsILi8EEENSX_INS5_IJNSA_ILi8EEESH_EEENS5_IJSH_SC_EEEEEEEvNS4_8identityENS4_18SM100_TMA_2SM_LOADES1F_vS1G_EENS_8epilogue10collective18CollectiveEpilogueINS1J_23Sm100TmaWarpSpecializedILi2ELi2ELi64ELb0ELb0EEEJNS5_IJSG_SG_SH_EEENS5_IJNSX_ISG_SC_EENSX_ISH_SC_EEEEESJ_SK_SJ_SK_NS1J_6fusion15FusionCallbacksIS1N_NS1S_17LinearCombinationISJ_fSJ_fLNS_15FloatRoundStyleE2EEES1O_S1R_JEEENS4_5SM1004TMEM4LOAD26SM100_TMEM_LOAD_32dp32b64xENS4_13SM90_TMA_LOADES1F_NS4_39AutoVectorizingCopyWithAssumedAlignmentILi128EEENS4_14SM90_TMA_STOREES1F_S24_S24_EEEvvEEEEvNT_6ParamsE)
        /*0008*/ 	.word	0x000000cd


	//----- nvinfo : EIATTR_FRAME_SIZE
	.align		4
.L_19:
        /*000c*/ 	.byte	0x04, 0x11
        /*000e*/ 	.short	(.L_21 - .L_20)
	.align		4
.L_20:
        /*0010*/ 	.word	index@($__internal_2_$__cuda_sm10x_tcgen05_guardrail_trap_unallocated_columns_being_dealloced)
        /*0014*/ 	.word	0x00000000


	//----- nvinfo : EIATTR_FRAME_SIZE
	.align		4
.L_21:
        /*0018*/ 	.byte	0x04, 0x11
        /*001a*/ 	.short	(.L_23 - .L_22)
	.align		4
.L_22:
        /*001c*/ 	.word	index@($__internal_1_$__cuda_sm10x_tcgen05_guardrail_trap_phase_invalid_during_alloc)
        /*0020*/ 	.word	0x00000000


	//----- nvinfo : EIATTR_FRAME_SIZE
	.align		4
.L_23:
        /*0024*/ 	.byte	0x04, 0x11
        /*0026*/ 	.short	(.L_25 - .L_24)
	.align		4
.L_24:
        /*0028*/ 	.word	index@($__internal_0_$__cuda_sm10x_tcgen05_guardrail_trap_col_being_dealloced_not_returned_by_alloc)
        /*002c*/ 	.word	0x00000000


	//----- nvinfo : EIATTR_FRAME_SIZE
	.align		4
.L_25:
        /*0030*/ 	.byte	0x04, 0x11
        /*0032*/ 	.short	(.L_27 - .L_26)
	.align		4
.L_26:
        /*0034*/ 	.word	index@(_ZN7cutlass13device_kernelINS_4gemm6kernel13GemmUniversalIN4cute5tupleIJiiiiEEENS1_10collective13CollectiveMmaINS1_35MainloopSm100TmaUmmaWarpSpecializedILi16ELi2ELi4ENS5_IJNS4_1CILi2EEESB_NSA_ILi1EEEEEEEENS5_IJNSA_ILi256EEENSA_ILi128EEENSA_ILi64EEEEEENS_12float_e4m3_tENS5_IJlSC_lEEESJ_SK_NS4_8TiledMMAINS4_8MMA_AtomIJNS4_10MMA_TraitsINS4_25SM100_MMA_F8F6F4_2x1SM_SSEJSJ_SJ_fSF_SG_NS4_17integral_constantINS4_4UMMA5MajorELSR_0EEESS_NSP_INSQ_7ScaleInELST_0EEESU_EEEEEENS4_6LayoutINS5_IJSC_SC_SC_EEENS5_IJNSA_ILi0EEESZ_SZ_EEEEENS5_IJNS4_10UnderscoreES12_S12_EEEEENS4_28SM100_TMA_2SM_LOAD_MULTICASTENS4_14ComposedLayoutINS4_7SwizzleILi2ELi4ELi3EEENS4_18smem_ptr_flag_bitsILi8EEENSX_INS5_IJNSA_ILi8EEESH_EEENS5_IJSH_SC_EEEEEEEvNS4_8identityENS4_18SM100_TMA_2SM_LOADES1F_vS1G_EENS_8epilogue10collective18CollectiveEpilogueINS1J_23Sm100TmaWarpSpecializedILi2ELi2ELi64ELb0ELb0EEEJNS5_IJSG_SG_SH_EEENS5_IJNSX_ISG_SC_EENSX_ISH_SC_EEEEESJ_SK_SJ_SK_NS1J_6fusion15FusionCallbacksIS1N_NS1S_17LinearCombinationISJ_fSJ_fLNS_15FloatRoundStyleE2EEES1O_S1R_JEEENS4_5SM1004TMEM4LOAD26SM100_TMEM_LOAD_32dp32b64xENS4_13SM90_TMA_LOADES1F_NS4_39AutoVectorizingCopyWithAssumedAlignmentILi128EEENS4_14SM90_TMA_STOREES1F_S24_S24_EEEvvEEEEvNT_6ParamsE)
        /*0038*/ 	.word	0x00000000


	//----- nvinfo : EIATTR_MIN_STACK_SIZE
	.align		4
.L_27:
        /*003c*/ 	.byte	0x04, 0x12
        /*003e*/ 	.short	(.L_29 - .L_28)
	.align		4
.L_28:
        /*0040*/ 	.word	index@(_ZN7cutlass13device_kernelINS_4gemm6kernel13GemmUniversalIN4cute5tupleIJiiiiEEENS1_10collective13CollectiveMmaINS1_35MainloopSm100TmaUmmaWarpSpecializedILi16ELi2ELi4ENS5_IJNS4_1CILi2EEESB_NSA_ILi1EEEEEEEENS5_IJNSA_ILi256EEENSA_ILi128EEENSA_ILi64EEEEEENS_12float_e4m3_tENS5_IJlSC_lEEESJ_SK_NS4_8TiledMMAINS4_8MMA_AtomIJNS4_10MMA_TraitsINS4_25SM100_MMA_F8F6F4_2x1SM_SSEJSJ_SJ_fSF_SG_NS4_17integral_constantINS4_4UMMA5MajorELSR_0EEESS_NSP_INSQ_7ScaleInELST_0EEESU_EEEEEENS4_6LayoutINS5_IJSC_SC_SC_EEENS5_IJNSA_ILi0EEESZ_SZ_EEEEENS5_IJNS4_10UnderscoreES12_S12_EEEEENS4_28SM100_TMA_2SM_LOAD_MULTICASTENS4_14ComposedLayoutINS4_7SwizzleILi2ELi4ELi3EEENS4_18smem_ptr_flag_bitsILi8EEENSX_INS5_IJNSA_ILi8EEESH_EEENS5_IJSH_SC_EEEEEEEvNS4_8identityENS4_18SM100_TMA_2SM_LOADES1F_vS1G_EENS_8epilogue10collective18CollectiveEpilogueINS1J_23Sm100TmaWarpSpecializedILi2ELi2ELi64ELb0ELb0EEEJNS5_IJSG_SG_SH_EEENS5_IJNSX_ISG_SC_EENSX_ISH_SC_EEEEESJ_SK_SJ_SK_NS1J_6fusion15FusionCallbacksIS1N_NS1S_17LinearCombinationISJ_fSJ_fLNS_15FloatRoundStyleE2EEES1O_S1R_JEEENS4_5SM1004TMEM4LOAD26SM100_TMEM_LOAD_32dp32b64xENS4_13SM90_TMA_LOADES1F_NS4_39AutoVectorizingCopyWithAssumedAlignmentILi128EEENS4_14SM90_TMA_STOREES1F_S24_S24_EEEvvEEEEvNT_6ParamsE)
        /*0044*/ 	.word	0x00000000
.L_29:


//--------------------- .nv.compat                --------------------------
	.section	.nv.compat,"",@"SHT_CUDA_COMPAT_INFO"
	.align	4
        /*0000*/ 	.byte	0x02, 0x09, 0x01, 0x00, 0x02, 0x02, 0x02, 0x00, 0x02, 0x05, 0x05, 0x00, 0x03, 0x07, 0x01, 0x01
        /*0010*/ 	.byte	0x02, 0x03, 0x01, 0x00, 0x02, 0x06, 0x01, 0x00, 0x04, 0x0b, 0x08, 0x00, 0x09, 0x00, 0x00, 0x00
        /*0020*/ 	.byte	0x00, 0x00, 0x00, 0x00


//--------------------- .nv.info._ZN7cutlass13device_kernelINS_4gemm6kernel13GemmUniversalIN4cute5tupleIJiiiiEEENS1_10collective13CollectiveMmaINS1_35MainloopSm100TmaUmmaWarpSpecializedILi16ELi2ELi4ENS5_IJNS4_1CILi2EEESB_NSA_ILi1EEEEEEEENS5_IJNSA_ILi256EEENSA_ILi128EEENSA_ILi64EEEEEENS_12float_e4m3_tENS5_IJlSC_lEEESJ_SK_NS4_8TiledMMAINS4_8MMA_AtomIJNS4_10MMA_TraitsINS4_25SM100_MMA_F8F6F4_2x1SM_SSEJSJ_SJ_fSF_SG_NS4_17integral_constantINS4_4UMMA5MajorELSR_0EEESS_NSP_INSQ_7ScaleInELST_0EEESU_EEEEEENS4_6LayoutINS5_IJSC_SC_SC_EEENS5_IJNSA_ILi0EEESZ_SZ_EEEEENS5_IJNS4_10UnderscoreES12_S12_EEEEENS4_28SM100_TMA_2SM_LOAD_MULTICASTENS4_14ComposedLayoutINS4_7SwizzleILi2ELi4ELi3EEENS4_18smem_ptr_flag_bitsILi8EEENSX_INS5_IJNSA_ILi8EEESH_EEENS5_IJSH_SC_EEEEEEEvNS4_8identityENS4_18SM100_TMA_2SM_LOADES1F_vS1G_EENS_8epilogue10collective18CollectiveEpilogueINS1J_23Sm100TmaWarpSpecializedILi2ELi2ELi64ELb0ELb0EEEJNS5_IJSG_SG_SH_EEENS5_IJNSX_ISG_SC_EENSX_ISH_SC_EEEEESJ_SK_SJ_SK_NS1J_6fusion15FusionCallbacksIS1N_NS1S_17LinearCombinationISJ_fSJ_fLNS_15FloatRoundStyleE2EEES1O_S1R_JEEENS4_5SM1004TMEM4LOAD26SM100_TMEM_LOAD_32dp32b64xENS4_13SM90_TMA_LOADES1F_NS4_39AutoVectorizingCopyWithAssumedAlignmentILi128EEENS4_14SM90_TMA_STOREES1F_S24_S24_EEEvvEEEEvNT_6ParamsE --------------------------
	.section	.nv.info._ZN7cutlass13device_kernelINS_4gemm6kernel13GemmUniversalIN4cute5tupleIJiiiiEEENS1_10collective13CollectiveMmaINS1_35MainloopSm100TmaUmmaWarpSpecializedILi16ELi2ELi4ENS5_IJNS4_1CILi2EEESB_NSA_ILi1EEEEEEEENS5_IJNSA_ILi256EEENSA_ILi128EEENSA_ILi64EEEEEENS_12float_e4m3_tENS5_IJlSC_lEEESJ_SK_NS4_8TiledMMAINS4_8MMA_AtomIJNS4_10MMA_TraitsINS4_25SM100_MMA_F8F6F4_2x1SM_SSEJSJ_SJ_fSF_SG_NS4_17integral_constantINS4_4UMMA5MajorELSR_0EEESS_NSP_INSQ_7ScaleInELST_0EEESU_EEEEEENS4_6LayoutINS5_IJSC_SC_SC_EEENS5_IJNSA_ILi0EEESZ_SZ_EEEEENS5_IJNS4_10UnderscoreES12_S12_EEEEENS4_28SM100_TMA_2SM_LOAD_MULTICASTENS4_14ComposedLayoutINS4_7SwizzleILi2ELi4ELi3EEENS4_18smem_ptr_flag_bitsILi8EEENSX_INS5_IJNSA_ILi8EEESH_EEENS5_IJSH_SC_EEEEEEEvNS4_8identityENS4_18SM100_TMA_2SM_LOADES1F_vS1G_EENS_8epilogue10collective18CollectiveEpilogueINS1J_23Sm100TmaWarpSpecializedILi2ELi2ELi64ELb0ELb0EEEJNS5_IJSG_SG_SH_EEENS5_IJNSX_ISG_SC_EENSX_ISH_SC_EEEEESJ_SK_SJ_SK_NS1J_6fusion15FusionCallbacksIS1N_NS1S_17LinearCombinationISJ_fSJ_fLNS_15FloatRoundStyleE2EEES1O_S1R_JEEENS4_5SM1004TMEM4LOAD26SM100_TMEM_LOAD_32dp32b64xENS4_13SM90_TMA_LOADES1F_NS4_39AutoVectorizingCopyWithAssumedAlignmentILi128EEENS4_14SM90_TMA_STOREES1F_S24_S24_EEEvvEEEEvNT_6ParamsE,"",@"SHT_CUDA_INFO"
	.sectionflags	@""
	.align	4


	//----- nvinfo : EIATTR_CUDA_API_VERSION
	.align		4
        /*0000*/ 	.byte	0x04, 0x37
        /*0002*/ 	.short	(.L_31 - .L_30)
.L_30:
        /*0004*/ 	.word	0x00000082


	//----- nvinfo : EIATTR_KPARAM_INFO
	.align		4
.L_31:
        /*0008*/ 	.byte	0x04, 0x17
        /*000a*/ 	.short	(.L_33 - .L_32)
.L_32:
        /*000c*/ 	.word	0x00000000
        /*0010*/ 	.short	0x0000
        /*0012*/ 	.short	0x0000
        /*0014*/ 	.byte	0x00, 0xf0, 0x01, 0x20


	//----- nvinfo : EIATTR_AT_ENTRY_FRAGMENTS
	.align		4
.L_33:
        /*0018*/ 	.byte	0x04, 0x4f
        /*001a*/ 	.short	(.L_35 - .L_34)


	//   ....[0]....
.L_34:
        /*001c*/ 	.word	0x00000007


	//----- nvinfo : EIATTR_RESERVED_SMEM_USED
	.align		4
.L_35:
        /*0020*/ 	.byte	0x01, 0x41
	.zero		2


	//----- nvinfo : EIATTR_SPARSE_MMA_MASK
	.align		4
        /*0024*/ 	.byte	0x03, 0x50
        /*0026*/ 	.short	0x0000


	//----- nvinfo : EIATTR_TCGEN05_2CTA_USED
	.align		4
        /*0028*/ 	.byte	0x01, 0x52
	.zero		2


	//----- nvinfo : EIATTR_MAXREG_COUNT
	.align		4
        /*002c*/ 	.byte	0x03, 0x1b
        /*002e*/ 	.short	0x00ff


	//----- nvinfo : EIATTR_NUM_BARRIERS
	.align		4
        /*0030*/ 	.byte	0x02, 0x4c
        /*0032*/ 	.byte	0x07
	.zero		1


	//----- nvinfo : EIATTR_EXTERNS
	.align		4
        /*0034*/ 	.byte	0x04, 0x0f
        /*0036*/ 	.short	(.L_37 - .L_36)


	//   ....[0]....
	.align		4
.L_36:
        /*0038*/ 	.word	index@(__assertfail)


	//----- nvinfo : EIATTR_MERCURY_ISA_VERSION
	.align		4
.L_37:
        /*003c*/ 	.byte	0x03, 0x5f
        /*003e*/ 	.short	0x0101


	//----- nvinfo : EIATTR_INT_WARP_WIDE_INSTR_OFFSETS
	.align		4
        /*0040*/ 	.byte	0x04, 0x31
        /*0042*/ 	.short	(.L_39 - .L_38)


	//   ....[0]....
.L_38:
        /*0044*/ 	.word	0x00000ee0


	//   ....[1]....
        /*0048*/ 	.word	0x00000f80


	//   ....[2]....
        /*004c*/ 	.word	0x000049b0


	//   ....[3]....
        /*0050*/ 	.word	0x000049d0


	//   ....[4]....
        /*0054*/ 	.word	0x00004a00


	//   ....[5]....
        /*0058*/ 	.word	0x00005530


	//   ....[6]....
        /*005c*/ 	.word	0x000055a0


	//   ....[7]....
        /*0060*/ 	.word	0x00005670


	//   ....[8]....
        /*0064*/ 	.word	0x00005720


	//----- nvinfo : EIATTR_COOP_GROUP_MASK_REGIDS
	.align		4
.L_39:
        /*0068*/ 	.byte	0x04, 0x29
        /*006a*/ 	.short	(.L_41 - .L_40)


	//   ....[0]....
.L_40:
        /*006c*/ 	.word	0xffffffff


	//   ....[1]....
        /*0070*/ 	.word	0xffffffff


	//   ....[2]....
        /*0074*/ 	.word	0xffffffff


	//   ....[3]....
        /*0078*/ 	.word	0xffffffff


	//   ....[4]....
        /*007c*/ 	.word	0xffffffff


	//   ....[5]....
        /*0080*/ 	.word	0xffffffff


	//   ....[6]....
        /*0084*/ 	.word	0xffffffff


	//   ....[7]....
        /*0088*/ 	.word	0xffffffff


	//   ....[8]....
        /*008c*/ 	.word	0xffffffff


	//   ....[9]....
        /*0090*/ 	.word	0xffffffff


	//   ....[10]....
        /*0094*/ 	.word	0xffffffff


	//   ....[11]....
        /*0098*/ 	.word	0xffffffff


	//   ....[12]....
        /*009c*/ 	.word	0xffffffff


	//   ....[13]....
        /*00a0*/ 	.word	0xffffffff


	//----- nvinfo : EIATTR_COOP_GROUP_INSTR_OFFSETS
	.align		4
.L_41:
        /*00a4*/ 	.byte	0x04, 0x28
        /*00a6*/ 	.short	(.L_43 - .L_42)


	//   ....[0]....
.L_42:
        /*00a8*/ 	.word	0x000000b0


	//   ....[1]....
        /*00ac*/ 	.word	0x00000520


	//   ....[2]....
        /*00b0*/ 	.word	0x00000890


	//   ....[3]....
        /*00b4*/ 	.word	0x000009e0


	//   ....[4]....
        /*00b8*/ 	.word	0x00000ad0


	//   ....[5]....
        /*00bc*/ 	.word	0x00000c30


	//   ....[6]....
        /*00c0*/ 	.word	0x00000dc0


	//   ....[7]....
        /*00c4*/ 	.word	0x00001000


	//   ....[8]....
        /*00c8*/ 	.word	0x00002310


	//   ....[9]....
        /*00cc*/ 	.word	0x00003870


	//   ....[10]....
        /*00d0*/ 	.word	0x00003d40


	//   ....[11]....
        /*00d4*/ 	.word	0x00003d70


	//   ....[12]....
        /*00d8*/ 	.word	0x000048b0


	//   ....[13]....
        /*00dc*/ 	.word	0x00004ac0


	//----- nvinfo : EIATTR_VRC_CTA_INIT_COUNT
	.align		4
.L_43:
        /*00e0*/ 	.byte	0x02, 0x4a
        /*00e2*/ 	.byte	0x80
	.zero		1


	//----- nvinfo : EIATTR_SYSCALL_OFFSETS
	.align		4
        /*00e4*/ 	.byte	0x04, 0x46
        /*00e6*/ 	.short	(.L_45 - .L_44)


	//   ....[0]....
.L_44:
        /*00e8*/ 	.word	0x00006310


	//   ....[1]....
        /*00ec*/ 	.word	0x00006450


	//   ....[2]....
        /*00f0*/ 	.word	0x00006ce0


	//   ....[3]....
        /*00f4*/ 	.word	0x000082f0


	//----- nvinfo : EIATTR_MBARRIER_INSTR_OFFSETS
	.align		4
.L_45:
        /*00f8*/ 	.byte	0x04, 0x39
        /*00fa*/ 	.short	(.L_47 - .L_46)


	//   ....[0]....
.L_46:
        /*00fc*/ 	.word	0x00000670
        /*0100*/ 	.word	0x000000ff
        /*0104*/ 	.word	0x00000000
        /*0108*/ 	.short	0x0100
        /*010a*/ 	.byte	0x04
	.zero		1


	//   ....[1]....
        /*010c*/ 	.word	0x00000680
        /*0110*/ 	.word	0x000000ff
        /*0114*/ 	.word	0x00000080
        /*0118*/ 	.short	0x0100
        /*011a*/ 	.byte	0x04
	.zero		1


	//   ....[2]....
        /*011c*/ 	.word	0x00000690
        /*0120*/ 	.word	0x000000ff
        /*0124*/ 	.word	0x00000008
        /*0128*/ 	.short	0x0100
        /*012a*/ 	.byte	0x04
	.zero		1


	//   ....[3]....
        /*012c*/ 	.word	0x000006a0
        /*0130*/ 	.word	0x000000ff
        /*0134*/ 	.word	0x00000088
        /*0138*/ 	.short	0x0100
        /*013a*/ 	.byte	0x04
	.zero		1


	//   ....[4]....
        /*013c*/ 	.word	0x000006b0
        /*0140*/ 	.word	0x000000ff
        /*0144*/ 	.word	0x00000010
        /*0148*/ 	.short	0x0100
        /*014a*/ 	.byte	0x04
	.zero		1


	//   ....[5]....
        /*014c*/ 	.word	0x000006c0
        /*0150*/ 	.word	0x000000ff
        /*0154*/ 	.word	0x00000090
        /*0158*/ 	.short	0x0100
        /*015a*/ 	.byte	0x04
	.zero		1


	//   ....[6]....
        /*015c*/ 	.word	0x000006d0
        /*0160*/ 	.word	0x000000ff
        /*0164*/ 	.word	0x00000018
        /*0168*/ 	.short	0x0100
        /*016a*/ 	.byte	0x04
	.zero		1


	//   ....[7]....
        /*016c*/ 	.word	0x000006e0
        /*0170*/ 	.word	0x000000ff
        /*0174*/ 	.word	0x00000098
        /*0178*/ 	.short	0x0100
        /*017a*/ 	.byte	0x04
	.zero		1


	//   ....[8]....
        /*017c*/ 	.word	0x000006f0
        /*0180*/ 	.word	0x000000ff
        /*0184*/ 	.word	0x00000020
        /*0188*/ 	.short	0x0100
        /*018a*/ 	.byte	0x04
	.zero		1


	//   ....[9]....
        /*018c*/ 	.word	0x00000700
        /*0190*/ 	.word	0x000000ff
        /*0194*/ 	.word	0x000000a0
        /*0198*/ 	.short	0x0100
        /*019a*/ 	.byte	0x04
	.zero		1


	//   ....[10]....
        /*019c*/ 	.word	0x00000710
        /*01a0*/ 	.word	0x000000ff
        /*01a4*/ 	.word	0x00000028
        /*01a8*/ 	.short	0x0100
        /*01aa*/ 	.byte	0x04
	.zero		1


	//   ....[11]....
        /*01ac*/ 	.word	0x00000720
        /*01b0*/ 	.word	0x000000ff
        /*01b4*/ 	.word	0x000000a8
        /*01b8*/ 	.short	0x0100
        /*01ba*/ 	.byte	0x04
	.zero		1


	//   ....[12]....
        /*01bc*/ 	.word	0x00000730
        /*01c0*/ 	.word	0x000000ff
        /*01c4*/ 	.word	0x00000030
        /*01c8*/ 	.short	0x0100
        /*01ca*/ 	.byte	0x04
	.zero		1


	//   ....[13]....
        /*01cc*/ 	.word	0x00000740
        /*01d0*/ 	.word	0x000000ff
        /*01d4*/ 	.word	0x000000b0
        /*01d8*/ 	.short	0x0100
        /*01da*/ 	.byte	0x04
	.zero		1


	//   ....[14]....
        /*01dc*/ 	.word	0x00000750
        /*01e0*/ 	.word	0x000000ff
        /*01e4*/ 	.word	0x00000038
        /*01e8*/ 	.short	0x0100
        /*01ea*/ 	.byte	0x04
	.zero		1


	//   ....[15]....
        /*01ec*/ 	.word	0x00000760
        /*01f0*/ 	.word	0x000000ff
        /*01f4*/ 	.word	0x000000b8
        /*01f8*/ 	.short	0x0100
        /*01fa*/ 	.byte	0x04
	.zero		1


	//   ....[16]....
        /*01fc*/ 	.word	0x00000770
        /*0200*/ 	.word	0x000000ff
        /*0204*/ 	.word	0x00000040
        /*0208*/ 	.short	0x0100
        /*020a*/ 	.byte	0x04
	.zero		1


	//   ....[17]....
        /*020c*/ 	.word	0x00000780
        /*0210*/ 	.word	0x000000ff
        /*0214*/ 	.word	0x000000c0
        /*0218*/ 	.short	0x0100
        /*021a*/ 	.byte	0x04
	.zero		1


	//   ....[18]....
        /*021c*/ 	.word	0x00000790
        /*0220*/ 	.word	0x000000ff
        /*0224*/ 	.word	0x00000048
        /*0228*/ 	.short	0x0100
        /*022a*/ 	.byte	0x04
	.zero		1


	//   ....[19]....
        /*022c*/ 	.word	0x000007a0
        /*0230*/ 	.word	0x000000ff
        /*0234*/ 	.word	0x000000c8
        /*0238*/ 	.short	0x0100
        /*023a*/ 	.byte	0x04
	.zero		1


	//   ....[20]....
        /*023c*/ 	.word	0x000007b0
        /*0240*/ 	.word	0x000000ff
        /*0244*/ 	.word	0x00000050
        /*0248*/ 	.short	0x0100
        /*024a*/ 	.byte	0x04
	.zero		1


	//   ....[21]....
        /*024c*/ 	.word	0x000007c0
        /*0250*/ 	.word	0x000000ff
        /*0254*/ 	.word	0x000000d0
        /*0258*/ 	.short	0x0100
        /*025a*/ 	.byte	0x04
	.zero		1


	//   ....[22]....
        /*025c*/ 	.word	0x000007d0
        /*0260*/ 	.word	0x000000ff
        /*0264*/ 	.word	0x00000058
        /*0268*/ 	.short	0x0100
        /*026a*/ 	.byte	0x04
	.zero		1


	//   ....[23]....
        /*026c*/ 	.word	0x000007e0
        /*0270*/ 	.word	0x000000ff
        /*0274*/ 	.word	0x000000d8
        /*0278*/ 	.short	0x0100
        /*027a*/ 	.byte	0x04
	.zero		1


	//   ....[24]....
        /*027c*/ 	.word	0x000007f0
        /*0280*/ 	.word	0x000000ff
        /*0284*/ 	.word	0x00000060
        /*0288*/ 	.short	0x0100
        /*028a*/ 	.byte	0x04
	.zero		1


	//   ....[25]....
        /*028c*/ 	.word	0x00000800
        /*0290*/ 	.word	0x000000ff
        /*0294*/ 	.word	0x000000e0
        /*0298*/ 	.short	0x0100
        /*029a*/ 	.byte	0x04
	.zero		1


	//   ....[26]....
        /*029c*/ 	.word	0x00000810
        /*02a0*/ 	.word	0x000000ff
        /*02a4*/ 	.word	0x00000068
        /*02a8*/ 	.short	0x0100
        /*02aa*/ 	.byte	0x04
	.zero		1


	//   ....[27]....
        /*02ac*/ 	.word	0x00000820
        /*02b0*/ 	.word	0x000000ff
        /*02b4*/ 	.word	0x000000e8
        /*02b8*/ 	.short	0x0100
        /*02ba*/ 	.byte	0x04
	.zero		1


	//   ....[28]....
        /*02bc*/ 	.word	0x00000830
        /*02c0*/ 	.word	0x000000ff
        /*02c4*/ 	.word	0x00000070
        /*02c8*/ 	.short	0x0100
        /*02ca*/ 	.byte	0x04
	.zero		1


	//   ....[29]....
        /*02cc*/ 	.word	0x00000840
        /*02d0*/ 	.word	0x000000ff
        /*02d4*/ 	.word	0x000000f0
        /*02d8*/ 	.short	0x0100
        /*02da*/ 	.byte	0x04
	.zero		1


	//   ....[30]....
        /*02dc*/ 	.word	0x00000850
        /*02e0*/ 	.word	0x000000ff
        /*02e4*/ 	.word	0x00000078
        /*02e8*/ 	.short	0x0100
        /*02ea*/ 	.byte	0x04
	.zero		1


	//   ....[31]....
        /*02ec*/ 	.word	0x00000860
        /*02f0*/ 	.word	0x000000ff
        /*02f4*/ 	.word	0x000000f8
        /*02f8*/ 	.short	0x0100
        /*02fa*/ 	.byte	0x04
	.zero		1


	//   ....[32]....
        /*02fc*/ 	.word	0x00000990
        /*0300*/ 	.word	0x000000ff
        /*0304*/ 	.word	0x00000100
        /*0308*/ 	.short	0x0100
        /*030a*/ 	.byte	0x04
	.zero		1


	//   ....[33]....
        /*030c*/ 	.word	0x000009a0
        /*0310*/ 	.word	0x000000ff
        /*0314*/ 	.word	0x00000110
        /*0318*/ 	.short	0x0100
        /*031a*/ 	.byte	0x04
	.zero		1


	//   ....[34]....
        /*031c*/ 	.word	0x000009b0
        /*0320*/ 	.word	0x000000ff
        /*0324*/ 	.word	0x00000108
        /*0328*/ 	.short	0x0100
        /*032a*/ 	.byte	0x04
	.zero		1


	//   ....[35]....
        /*032c*/ 	.word	0x000009c0
        /*0330*/ 	.word	0x000000ff
        /*0334*/ 	.word	0x00000118
        /*0338*/ 	.short	0x0100
        /*033a*/ 	.byte	0x04
	.zero		1


	//   ....[36]....
        /*033c*/ 	.word	0x00000aa0
        /*0340*/ 	.word	0x000000ff
        /*0344*/ 	.word	0x00000120
        /*0348*/ 	.short	0x0100
        /*034a*/ 	.byte	0x06
	.zero		1


	//   ....[37]....
        /*034c*/ 	.word	0x00000ab0
        /*0350*/ 	.word	0x000000ff
        /*0354*/ 	.word	0x00000128
        /*0358*/ 	.short	0x0100
        /*035a*/ 	.byte	0x06
	.zero		1


	//   ....[38]....
        /*035c*/ 	.word	0x00000be0
        /*0360*/ 	.word	0x000000ff
        /*0364*/ 	.word	0x00000130
        /*0368*/ 	.short	0x0100
        /*036a*/ 	.byte	0x06
	.zero		1


	//   ....[39]....
        /*036c*/ 	.word	0x00000bf0
        /*0370*/ 	.word	0x000000ff
        /*0374*/ 	.word	0x00000140
        /*0378*/ 	.short	0x0100
        /*037a*/ 	.byte	0x06
	.zero		1


	//   ....[40]....
        /*037c*/ 	.word	0x00000c00
        /*0380*/ 	.word	0x000000ff
        /*0384*/ 	.word	0x00000138
        /*0388*/ 	.short	0x0100
        /*038a*/ 	.byte	0x06
	.zero		1


	//   ....[41]....
        /*038c*/ 	.word	0x00000c10
        /*0390*/ 	.word	0x000000ff
        /*0394*/ 	.word	0x00000148
        /*0398*/ 	.short	0x0100
        /*039a*/ 	.byte	0x06
	.zero		1


	//   ....[42]....
        /*039c*/ 	.word	0x00000d30
        /*03a0*/ 	.word	0x000000ff
        /*03a4*/ 	.word	0x00000150
        /*03a8*/ 	.short	0x0100
        /*03aa*/ 	.byte	0x04
	.zero		1


	//   ....[43]....
        /*03ac*/ 	.word	0x00000d40
        /*03b0*/ 	.word	0x000000ff
        /*03b4*/ 	.word	0x00000170
        /*03b8*/ 	.short	0x0100
        /*03ba*/ 	.byte	0x04
	.zero		1


	//   ....[44]....
        /*03bc*/ 	.word	0x00000d50
        /*03c0*/ 	.word	0x000000ff
        /*03c4*/ 	.word	0x00000158
        /*03c8*/ 	.short	0x0100
        /*03ca*/ 	.byte	0x04
	.zero		1


	//   ....[45]....
        /*03cc*/ 	.word	0x00000d60
        /*03d0*/ 	.word	0x000000ff
        /*03d4*/ 	.word	0x00000178
        /*03d8*/ 	.short	0x0100
        /*03da*/ 	.byte	0x04
	.zero		1


	//   ....[46]....
        /*03dc*/ 	.word	0x00000d70
        /*03e0*/ 	.word	0x000000ff
        /*03e4*/ 	.word	0x00000160
        /*03e8*/ 	.short	0x0100
        /*03ea*/ 	.byte	0x04
	.zero		1


	//   ....[47]....
        /*03ec*/ 	.word	0x00000d80
        /*03f0*/ 	.word	0x000000ff
        /*03f4*/ 	.word	0x00000180
        /*03f8*/ 	.short	0x0100
        /*03fa*/ 	.byte	0x04
	.zero		1


	//   ....[48]....
        /*03fc*/ 	.word	0x00000d90
        /*0400*/ 	.word	0x000000ff
        /*0404*/ 	.word	0x00000168
        /*0408*/ 	.short	0x0100
        /*040a*/ 	.byte	0x04
	.zero		1


	//   ....[49]....
        /*040c*/ 	.word	0x00000da0
        /*0410*/ 	.word	0x000000ff
        /*0414*/ 	.word	0x00000188
        /*0418*/ 	.short	0x0100
        /*041a*/ 	.byte	0x04
	.zero		1


	//   ....[50]....
        /*041c*/ 	.word	0x00000e90
        /*0420*/ 	.word	0x000000ff
        /*0424*/ 	.word	0x00000190
        /*0428*/ 	.short	0x0100
        /*042a*/ 	.byte	0x04
	.zero		1


	//   ....[51]....
        /*042c*/ 	.word	0x00000ea0
        /*0430*/ 	.word	0x000000ff
        /*0434*/ 	.word	0x000001a0
        /*0438*/ 	.short	0x0100
        /*043a*/ 	.byte	0x04
	.zero		1


	//   ....[52]....
        /*043c*/ 	.word	0x00000eb0
        /*0440*/ 	.word	0x000000ff
        /*0444*/ 	.word	0x00000198
        /*0448*/ 	.short	0x0100
        /*044a*/ 	.byte	0x04
	.zero		1


	//   ....[53]....
        /*044c*/ 	.word	0x00000ec0
        /*0450*/ 	.word	0x000000ff
        /*0454*/ 	.word	0x000001a8
        /*0458*/ 	.short	0x0100
        /*045a*/ 	.byte	0x04
	.zero		1


	//   ....[54]....
        /*045c*/ 	.word	0x00000fc0
        /*0460*/ 	.word	0x000000ff
        /*0464*/ 	.word	0x000001b0
        /*0468*/ 	.short	0x0100
        /*046a*/ 	.byte	0x06
	.zero		1


	//   ....[55]....
        /*046c*/ 	.word	0x00001b60
        /*0470*/ 	.word	0x00000000
        /*0474*/ 	.word	0x000001a0
        /*0478*/ 	.short	0x010a
        /*047a*/ 	.byte	0xff
	.zero		1


	//   ....[56]....
        /*047c*/ 	.word	0x00001b80
        /*0480*/ 	.word	0x00000000
        /*0484*/ 	.word	0x00000190
        /*0488*/ 	.short	0x0101
        /*048a*/ 	.byte	0xff
	.zero		1


	//   ....[57]....
        /*048c*/ 	.word	0x00001c30
        /*0490*/ 	.word	0x000000ff
        /*0494*/ 	.word	0x00000080
        /*0498*/ 	.short	0x010a
        /*049a*/ 	.byte	0x04
	.zero		1


	//   ....[58]....
        /*049c*/ 	.word	0x00001d00
        /*04a0*/ 	.word	0x000000ff
        /*04a4*/ 	.word	0x00000080
        /*04a8*/ 	.short	0x010a
        /*04aa*/ 	.byte	0x21
	.zero		1


	//   ....[59]....
        /*04ac*/ 	.word	0x00001eb0
        /*04b0*/ 	.word	0x000000ff
        /*04b4*/ 	.word	0x00000080
        /*04b8*/ 	.short	0x010a
        /*04ba*/ 	.byte	0x05
	.zero		1


	//   ....[60]....
        /*04bc*/ 	.word	0x00001fc0
        /*04c0*/ 	.word	0x000000ff
        /*04c4*/ 	.word	0x00000128
        /*04c8*/ 	.short	0x0101
        /*04ca*/ 	.byte	0x0d
	.zero		1


	//   ....[61]....
        /*04cc*/ 	.word	0x00001fe0
        /*04d0*/ 	.word	0x000000ff
        /*04d4*/ 	.word	0x00000080
        /*04d8*/ 	.short	0x010a
        /*04da*/ 	.byte	0x04
	.zero		1


	//   ....[62]....
        /*04dc*/ 	.word	0x00002060
        /*04e0*/ 	.word	0x000000ff
        /*04e4*/ 	.word	0x00000080
        /*04e8*/ 	.short	0x010a
        /*04ea*/ 	.byte	0x11
	.zero		1


	//   ....[63]....
        /*04ec*/ 	.word	0x00002200
        /*04f0*/ 	.word	0x000000ff
        /*04f4*/ 	.word	0x00000080
        /*04f8*/ 	.short	0x010a
        /*04fa*/ 	.byte	0x05
	.zero		1


	//   ....[64]....
        /*04fc*/ 	.word	0x00002340
        /*0500*/ 	.word	0x00000003
        /*0504*/ 	.word	0x00000130
        /*0508*/ 	.short	0x010a
        /*050a*/ 	.byte	0xff
	.zero		1


	//   ....[65]....
        /*050c*/ 	.word	0x00002490
        /*0510*/ 	.word	0x00000000
        /*0514*/ 	.word	0x00000000
        /*0518*/ 	.short	0x0101
        /*051a*/ 	.byte	0xff
	.zero		1


	//   ....[66]....
        /*051c*/ 	.word	0x00002a30
        /*0520*/ 	.word	0x000000ff
        /*0524*/ 	.word	0x00000000
        /*0528*/ 	.short	0x010a
        /*052a*/ 	.byte	0x04
	.zero		1


	//   ....[67]....
        /*052c*/ 	.word	0x00002ac0
        /*0530*/ 	.word	0x000000ff
        /*0534*/ 	.word	0x00000000
        /*0538*/ 	.short	0x010a
        /*053a*/ 	.byte	0x05
	.zero		1


	//   ....[68]....
        /*053c*/ 	.word	0x00002b50
        /*0540*/ 	.word	0x000000ff
        /*0544*/ 	.word	0x00000000
        /*0548*/ 	.short	0x010a
        /*054a*/ 	.byte	0x05
	.zero		1


	//   ....[69]....
        /*054c*/ 	.word	0x00002be0
        /*0550*/ 	.word	0x000000ff
        /*0554*/ 	.word	0x00000000
        /*0558*/ 	.short	0x010a
        /*055a*/ 	.byte	0x05
	.zero		1


	//   ....[70]....
        /*055c*/ 	.word	0x00002c70
        /*0560*/ 	.word	0x000000ff
        /*0564*/ 	.word	0x00000000
        /*0568*/ 	.short	0x010a
        /*056a*/ 	.byte	0x05
	.zero		1


	//   ....[71]....
        /*056c*/ 	.word	0x00002d00
        /*0570*/ 	.word	0x000000ff
        /*0574*/ 	.word	0x00000000
        /*0578*/ 	.short	0x010a
        /*057a*/ 	.byte	0x05
	.zero		1


	//   ....[72]....
        /*057c*/ 	.word	0x00002d90
        /*0580*/ 	.word	0x000000ff
        /*0584*/ 	.word	0x00000000
        /*0588*/ 	.short	0x010a
        /*058a*/ 	.byte	0x05
	.zero		1


	//   ....[73]....
        /*058c*/ 	.word	0x00002e20
        /*0590*/ 	.word	0x000000ff
        /*0594*/ 	.word	0x00000000
        /*0598*/ 	.short	0x010a
        /*059a*/ 	.byte	0x05
	.zero		1


	//   ....[74]....
        /*059c*/ 	.word	0x00002eb0
        /*05a0*/ 	.word	0x000000ff
        /*05a4*/ 	.word	0x00000000
        /*05a8*/ 	.short	0x010a
        /*05aa*/ 	.byte	0x05
	.zero		1


	//   ....[75]....
        /*05ac*/ 	.word	0x00002f40
        /*05b0*/ 	.word	0x000000ff
        /*05b4*/ 	.word	0x00000000
        /*05b8*/ 	.short	0x010a
        /*05ba*/ 	.byte	0x05
	.zero		1


	//   ....[76]....
        /*05bc*/ 	.word	0x00002fd0
        /*05c0*/ 	.word	0x000000ff
        /*05c4*/ 	.word	0x00000000
        /*05c8*/ 	.short	0x010a
        /*05ca*/ 	.byte	0x05
	.zero		1


	//   ....[77]....
        /*05cc*/ 	.word	0x00003060
        /*05d0*/ 	.word	0x000000ff
        /*05d4*/ 	.word	0x00000000
        /*05d8*/ 	.short	0x010a
        /*05da*/ 	.byte	0x05
	.zero		1


	//   ....[78]....
        /*05dc*/ 	.word	0x000030f0
        /*05e0*/ 	.word	0x000000ff
        /*05e4*/ 	.word	0x00000000
        /*05e8*/ 	.short	0x010a
        /*05ea*/ 	.byte	0x05
	.zero		1


	//   ....[79]....
        /*05ec*/ 	.word	0x00003180
        /*05f0*/ 	.word	0x000000ff
        /*05f4*/ 	.word	0x00000000
        /*05f8*/ 	.short	0x010a
        /*05fa*/ 	.byte	0x05
	.zero		1


	//   ....[80]....
        /*05fc*/ 	.word	0x00003210
        /*0600*/ 	.word	0x000000ff
        /*0604*/ 	.word	0x00000000
        /*0608*/ 	.short	0x010a
        /*060a*/ 	.byte	0x05
	.zero		1


	//   ....[81]....
        /*060c*/ 	.word	0x000032b0
        /*0610*/ 	.word	0x00000000
        /*0614*/ 	.word	0x00000000
        /*0618*/ 	.short	0x010a
        /*061a*/ 	.byte	0xff
	.zero		1


	//   ....[82]....
        /*061c*/ 	.word	0x000033d0
        /*0620*/ 	.word	0x00000002
        /*0624*/ 	.word	0x00000190
        /*0628*/ 	.short	0x010a
        /*062a*/ 	.byte	0xff
	.zero		1


	//   ....[83]....
        /*062c*/ 	.word	0x00003430
        /*0630*/ 	.word	0x00000004
        /*0634*/ 	.word	0x00000000
        /*0638*/ 	.short	0x0101
        /*063a*/ 	.byte	0xff
	.zero		1


	//   ....[84]....
        /*063c*/ 	.word	0x00003450
        /*0640*/ 	.word	0x000000ff
        /*0644*/ 	.word	0x00000140
        /*0648*/ 	.short	0x010a
        /*064a*/ 	.byte	0x04
	.zero		1


	//   ....[85]....
        /*064c*/ 	.word	0x00003570
        /*0650*/ 	.word	0x00000002
        /*0654*/ 	.word	0x00000130
        /*0658*/ 	.short	0x010a
        /*065a*/ 	.byte	0xff
	.zero		1


	//   ....[86]....
        /*065c*/ 	.word	0x00003680
        /*0660*/ 	.word	0x00000002
        /*0664*/ 	.word	0x00000000
        /*0668*/ 	.short	0x0101
        /*066a*/ 	.byte	0xff
	.zero		1


	//   ....[87]....
        /*066c*/ 	.word	0x00003710
        /*0670*/ 	.word	0x000000ff
        /*0674*/ 	.word	0x00000140
        /*0678*/ 	.short	0x0106
        /*067a*/ 	.byte	0x04
	.zero		1


	//   ....[88]....
        /*067c*/ 	.word	0x00003730
        /*0680*/ 	.word	0x000000ff
        /*0684*/ 	.word	0x00000140
        /*0688*/ 	.short	0x010a
        /*068a*/ 	.byte	0x04
	.zero		1


	//   ....[89]....
        /*068c*/ 	.word	0x000037c0
        /*0690*/ 	.word	0x000000ff
        /*0694*/ 	.word	0x00000140
        /*0698*/ 	.short	0x0106
        /*069a*/ 	.byte	0x07
	.zero		1


	//   ....[90]....
        /*069c*/ 	.word	0x00003800
        /*06a0*/ 	.word	0x00000000
        /*06a4*/ 	.word	0x00000140
        /*06a8*/ 	.short	0x010a
        /*06aa*/ 	.byte	0xff
	.zero		1


	//   ....[91]....
        /*06ac*/ 	.word	0x00003a40
        /*06b0*/ 	.word	0x000000ff
        /*06b4*/ 	.word	0x00000008
        /*06b8*/ 	.short	0x010a
        /*06ba*/ 	.byte	0x05
	.zero		1


	//   ....[92]....
        /*06bc*/ 	.word	0x00003a60
        /*06c0*/ 	.word	0x000000ff
        /*06c4*/ 	.word	0x00000008
        /*06c8*/ 	.short	0x010a
        /*06ca*/ 	.byte	0x05
	.zero		1


	//   ....[93]....
        /*06cc*/ 	.word	0x00003bf0
        /*06d0*/ 	.word	0x000000ff
        /*06d4*/ 	.word	0x00000008
        /*06d8*/ 	.short	0x010a
        /*06da*/ 	.byte	0x05
	.zero		1


	//   ....[94]....
        /*06dc*/ 	.word	0x00003c10
        /*06e0*/ 	.word	0x000000ff
        /*06e4*/ 	.word	0x00000008
        /*06e8*/ 	.short	0x010a
        /*06ea*/ 	.byte	0x05
	.zero		1


	//   ....[95]....
        /*06ec*/ 	.word	0x00003cd0
        /*06f0*/ 	.word	0x000000ff
        /*06f4*/ 	.word	0x00000000
        /*06f8*/ 	.short	0x0101
        /*06fa*/ 	.byte	0x04
	.zero		1


	//   ....[96]....
        /*06fc*/ 	.word	0x00003fd0
        /*0700*/ 	.word	0x00000000
        /*0704*/ 	.word	0x00000130
        /*0708*/ 	.short	0x010a
        /*070a*/ 	.byte	0xff
	.zero		1


	//   ....[97]....
        /*070c*/ 	.word	0x00004090
        /*0710*/ 	.word	0x00000000
        /*0714*/ 	.word	0x00000000
        /*0718*/ 	.short	0x0101
        /*071a*/ 	.byte	0xff
	.zero		1


	//   ....[98]....
        /*071c*/ 	.word	0x00004150
        /*0720*/ 	.word	0x000000ff
        /*0724*/ 	.word	0x00000000
        /*0728*/ 	.short	0x010a
        /*072a*/ 	.byte	0x04
	.zero		1


	//   ....[99]....
        /*072c*/ 	.word	0x00004160
        /*0730*/ 	.word	0x000000ff
        /*0734*/ 	.word	0x00000170
        /*0738*/ 	.short	0x010a
        /*073a*/ 	.byte	0x17
	.zero		1


	//   ....[100]....
        /*073c*/ 	.word	0x00004210
        /*0740*/ 	.word	0x000000ff
        /*0744*/ 	.word	0x00000000
        /*0748*/ 	.short	0x010a
        /*074a*/ 	.byte	0x05
	.zero		1


	//   ....[101]....
        /*074c*/ 	.word	0x00004350
        /*0750*/ 	.word	0x000000ff
        /*0754*/ 	.word	0x00000000
        /*0758*/ 	.short	0x010a
        /*075a*/ 	.byte	0x04
	.zero		1


	//   ....[102]....
        /*075c*/ 	.word	0x000045a0
        /*0760*/ 	.word	0x000000ff
        /*0764*/ 	.word	0x00000000
        /*0768*/ 	.short	0x010a
        /*076a*/ 	.byte	0x04
	.zero		1


	//   ....[103]....
        /*076c*/ 	.word	0x00004630
        /*0770*/ 	.word	0x000000ff
        /*0774*/ 	.word	0x00000000
        /*0778*/ 	.short	0x010a
        /*077a*/ 	.byte	0x05
	.zero		1


	//   ....[104]....
        /*077c*/ 	.word	0x000046c0
        /*0780*/ 	.word	0x000000ff
        /*0784*/ 	.word	0x00000000
        /*0788*/ 	.short	0x010a
        /*078a*/ 	.byte	0x05
	.zero		1


	//   ....[105]....
        /*078c*/ 	.word	0x00004760
        /*0790*/ 	.word	0x00000000
        /*0794*/ 	.word	0x00000000
        /*0798*/ 	.short	0x010a
        /*079a*/ 	.byte	0xff
	.zero		1


	//   ....[106]....
        /*079c*/ 	.word	0x000047a0
        /*07a0*/ 	.word	0x00000000
        /*07a4*/ 	.word	0x00000000
        /*07a8*/ 	.short	0x010a
        /*07aa*/ 	.byte	0xff
	.zero		1


	//   ....[107]....
        /*07ac*/ 	.word	0x00004810
        /*07b0*/ 	.word	0x000000ff
        /*07b4*/ 	.word	0x00000000
        /*07b8*/ 	.short	0x0101
        /*07ba*/ 	.byte	0x04
	.zero		1


	//   ....[108]....
        /*07bc*/ 	.word	0x00004850
        /*07c0*/ 	.word	0x000000ff
        /*07c4*/ 	.word	0x000001b0
        /*07c8*/ 	.short	0x010a
        /*07ca*/ 	.byte	0x11
	.zero		1


	//   ....[109]....
        /*07cc*/ 	.word	0x000048a0
        /*07d0*/ 	.word	0x000000ff
        /*07d4*/ 	.word	0x00000000
        /*07d8*/ 	.short	0x0101
        /*07da*/ 	.byte	0x04
	.zero		1


	//   ....[110]....
        /*07dc*/ 	.word	0x00004d30
        /*07e0*/ 	.word	0x0000000c
        /*07e4*/ 	.word	0x00000130
        /*07e8*/ 	.short	0x010a
        /*07ea*/ 	.byte	0xff
	.zero		1


	//   ....[111]....
        /*07ec*/ 	.word	0x00004ea0
        /*07f0*/ 	.word	0x00000000
        /*07f4*/ 	.word	0x00000000
        /*07f8*/ 	.short	0x0101
        /*07fa*/ 	.byte	0xff
	.zero		1


	//   ....[112]....
        /*07fc*/ 	.word	0x00005330
        /*0800*/ 	.word	0x000000ff
        /*0804*/ 	.word	0x00000128
        /*0808*/ 	.short	0x010a
        /*080a*/ 	.byte	0x15
	.zero		1


	//   ....[113]....
        /*080c*/ 	.word	0x000054b0
        /*0810*/ 	.word	0x000000ff
        /*0814*/ 	.word	0x00000110
        /*0818*/ 	.short	0x010a
        /*081a*/ 	.byte	0x15
	.zero		1


	//   ....[114]....
        /*081c*/ 	.word	0x00005620
        /*0820*/ 	.word	0x000000ff
        /*0824*/ 	.word	0x00000100
        /*0828*/ 	.short	0x010b
        /*082a*/ 	.byte	0x15
	.zero		1


	//   ....[115]....
        /*082c*/ 	.word	0x00005630
        /*0830*/ 	.word	0x000000ff
        /*0834*/ 	.word	0x00000000
        /*0838*/ 	.short	0x0101
        /*083a*/ 	.byte	0x22
	.zero		1


	//   ....[116]....
        /*083c*/ 	.word	0x00005640
        /*0840*/ 	.word	0x000000ff
        /*0844*/ 	.word	0x00000118
        /*0848*/ 	.short	0x010a
        /*084a*/ 	.byte	0x15
	.zero		1


	//   ....[117]....
        /*084c*/ 	.word	0x00005820
        /*0850*/ 	.word	0x000000ff
        /*0854*/ 	.word	0x00000108
        /*0858*/ 	.short	0x010b
        /*085a*/ 	.byte	0x15
	.zero		1


	//   ....[118]....
        /*085c*/ 	.word	0x00005830
        /*0860*/ 	.word	0x000000ff
        /*0864*/ 	.word	0x00000000
        /*0868*/ 	.short	0x0101
        /*086a*/ 	.byte	0x21
	.zero		1


	//   ....[119]....
        /*086c*/ 	.word	0x00005860
        /*0870*/ 	.word	0x000000ff
        /*0874*/ 	.word	0x00000110
        /*0878*/ 	.short	0x010a
        /*087a*/ 	.byte	0x15
	.zero		1


	//   ....[120]....
        /*087c*/ 	.word	0x000058a0
        /*0880*/ 	.word	0x00000000
        /*0884*/ 	.word	0x00000118
        /*0888*/ 	.short	0x010a
        /*088a*/ 	.byte	0xff
	.zero		1


	//   ....[121]....
        /*088c*/ 	.word	0x00005bb0
        /*0890*/ 	.word	0x00000003
        /*0894*/ 	.word	0x00000130
        /*0898*/ 	.short	0x010a
        /*089a*/ 	.byte	0xff
	.zero		1


	//   ....[122]....
        /*089c*/ 	.word	0x00005d30
        /*08a0*/ 	.word	0x00000000
        /*08a4*/ 	.word	0x00000000
        /*08a8*/ 	.short	0x0101
        /*08aa*/ 	.byte	0xff
	.zero		1


	//   ....[123]....
        /*08ac*/ 	.word	0x00006880
        /*08b0*/ 	.word	0x00000003
        /*08b4*/ 	.word	0x00000100
        /*08b8*/ 	.short	0x010a
        /*08ba*/ 	.byte	0xff
	.zero		1


	//   ....[124]....
        /*08bc*/ 	.word	0x000068c0
        /*08c0*/ 	.word	0x000000a1
        /*08c4*/ 	.word	0x00000150
        /*08c8*/ 	.short	0x010a
        /*08ca*/ 	.byte	0xff
	.zero		1


	//   ....[125]....
        /*08cc*/ 	.word	0x00006a00
        /*08d0*/ 	.word	0x00000003
        /*08d4*/ 	.word	0x00000100
        /*08d8*/ 	.short	0x010a
        /*08da*/ 	.byte	0xff
	.zero		1


	//   ....[126]....
        /*08dc*/ 	.word	0x00006b30
        /*08e0*/ 	.word	0x00000000
        /*08e4*/ 	.word	0x00000000
        /*08e8*/ 	.short	0x0101
        /*08ea*/ 	.byte	0xff
	.zero		1


	//   ....[127]....
        /*08ec*/ 	.word	0x00006bb0
        /*08f0*/ 	.word	0x000000a1
        /*08f4*/ 	.word	0x00000150
        /*08f8*/ 	.short	0x010a
        /*08fa*/ 	.byte	0xff
	.zero		1


	//   ....[128]....
        /*08fc*/ 	.word	0x00007f60
        /*0900*/ 	.word	0x000000c5
        /*0904*/ 	.word	0x00000100
        /*0908*/ 	.short	0x010a
        /*090a*/ 	.byte	0xff
	.zero		1


	//   ....[129]....
        /*090c*/ 	.word	0x00008040
        /*0910*/ 	.word	0x000000c5
        /*0914*/ 	.word	0x00000100
        /*0918*/ 	.short	0x010a
        /*091a*/ 	.byte	0xff
	.zero		1


	//   ....[130]....
        /*091c*/ 	.word	0x00008170
        /*0920*/ 	.word	0x00000000
        /*0924*/ 	.word	0x00000000
        /*0928*/ 	.short	0x0101
        /*092a*/ 	.byte	0xff
	.zero		1


	//   ....[131]....
        /*092c*/ 	.word	0x000085a0
        /*0930*/ 	.word	0x000000a1
        /*0934*/ 	.word	0x00000000
        /*0938*/ 	.short	0x0101
        /*093a*/ 	.byte	0xff
	.zero		1


	//   ....[132]....
        /*093c*/ 	.word	0x00009600
        /*0940*/ 	.word	0x00000000
        /*0944*/ 	.word	0x000001a0
        /*0948*/ 	.short	0x010a
        /*094a*/ 	.byte	0xff
	.zero		1


	//   ....[133]....
        /*094c*/ 	.word	0x00009660
        /*0950*/ 	.word	0x00000000
        /*0954*/ 	.word	0x00000080
        /*0958*/ 	.short	0x010a
        /*095a*/ 	.byte	0xff
	.zero		1


	//   ....[134]....
        /*095c*/ 	.word	0x000096c0
        /*0960*/ 	.word	0x00000000
        /*0964*/ 	.word	0x00000080
        /*0968*/ 	.short	0x010a
        /*096a*/ 	.byte	0xff
	.zero		1


	//   ....[135]....
        /*096c*/ 	.word	0x00009710
        /*0970*/ 	.word	0x00000003
        /*0974*/ 	.word	0x00000130
        /*0978*/ 	.short	0x010a
        /*097a*/ 	.byte	0xff
	.zero		1


	//   ....[136]....
        /*097c*/ 	.word	0x00009770
        /*0980*/ 	.word	0x00000000
        /*0984*/ 	.word	0x00000000
        /*0988*/ 	.short	0x010a
        /*098a*/ 	.byte	0xff
	.zero		1


	//   ....[137]....
        /*098c*/ 	.word	0x000097d0
        /*0990*/ 	.word	0x00000000
        /*0994*/ 	.word	0x00000000
        /*0998*/ 	.short	0x010a
        /*099a*/ 	.byte	0xff
	.zero		1


	//   ....[138]....
        /*099c*/ 	.word	0x00009830
        /*09a0*/ 	.word	0x00000000
        /*09a4*/ 	.word	0x00000000
        /*09a8*/ 	.short	0x010a
        /*09aa*/ 	.byte	0xff
	.zero		1


	//   ....[139]....
        /*09ac*/ 	.word	0x00009890
        /*09b0*/ 	.word	0x00000000
        /*09b4*/ 	.word	0x00000000
        /*09b8*/ 	.short	0x010a
        /*09ba*/ 	.byte	0xff
	.zero		1


	//   ....[140]....
        /*09bc*/ 	.word	0x000098f0
        /*09c0*/ 	.word	0x00000000
        /*09c4*/ 	.word	0x00000000
        /*09c8*/ 	.short	0x010a
        /*09ca*/ 	.byte	0xff
	.zero		1


	//   ....[141]....
        /*09cc*/ 	.word	0x00009950
        /*09d0*/ 	.word	0x00000000
        /*09d4*/ 	.word	0x00000000
        /*09d8*/ 	.short	0x010a
        /*09da*/ 	.byte	0xff
	.zero		1


	//   ....[142]....
        /*09dc*/ 	.word	0x000099b0
        /*09e0*/ 	.word	0x00000000
        /*09e4*/ 	.word	0x00000000
        /*09e8*/ 	.short	0x010a
        /*09ea*/ 	.byte	0xff
	.zero		1


	//   ....[143]....
        /*09ec*/ 	.word	0x00009a10
        /*09f0*/ 	.word	0x00000000
        /*09f4*/ 	.word	0x00000000
        /*09f8*/ 	.short	0x010a
        /*09fa*/ 	.byte	0xff
	.zero		1


	//   ....[144]....
        /*09fc*/ 	.word	0x00009a70
        /*0a00*/ 	.word	0x00000000
        /*0a04*/ 	.word	0x00000000
        /*0a08*/ 	.short	0x010a
        /*0a0a*/ 	.byte	0xff
	.zero		1


	//   ....[145]....
        /*0a0c*/ 	.word	0x00009ad0
        /*0a10*/ 	.word	0x00000000
        /*0a14*/ 	.word	0x00000000
        /*0a18*/ 	.short	0x010a
        /*0a1a*/ 	.byte	0xff
	.zero		1


	//   ....[146]....
        /*0a1c*/ 	.word	0x00009b30
        /*0a20*/ 	.word	0x00000000
        /*0a24*/ 	.word	0x00000000
        /*0a28*/ 	.short	0x010a
        /*0a2a*/ 	.byte	0xff
	.zero		1


	//   ....[147]....
        /*0a2c*/ 	.word	0x00009b90
        /*0a30*/ 	.word	0x00000000
        /*0a34*/ 	.word	0x00000000
        /*0a38*/ 	.short	0x010a
        /*0a3a*/ 	.byte	0xff
	.zero		1


	//   ....[148]....
        /*0a3c*/ 	.word	0x00009bf0
        /*0a40*/ 	.word	0x00000000
        /*0a44*/ 	.word	0x00000000
        /*0a48*/ 	.short	0x010a
        /*0a4a*/ 	.byte	0xff
	.zero		1


	//   ....[149]....
        /*0a4c*/ 	.word	0x00009c50
        /*0a50*/ 	.word	0x00000000
        /*0a54*/ 	.word	0x00000000
        /*0a58*/ 	.short	0x010a
        /*0a5a*/ 	.byte	0xff
	.zero		1


	//   ....[150]....
        /*0a5c*/ 	.word	0x00009cb0
        /*0a60*/ 	.word	0x00000000
        /*0a64*/ 	.word	0x00000000
        /*0a68*/ 	.short	0x010a
        /*0a6a*/ 	.byte	0xff
	.zero		1


	//   ....[151]....
        /*0a6c*/ 	.word	0x00009d00
        /*0a70*/ 	.word	0x00000002
        /*0a74*/ 	.word	0x00000190
        /*0a78*/ 	.short	0x010a
        /*0a7a*/ 	.byte	0xff
	.zero		1


	//   ....[152]....
        /*0a7c*/ 	.word	0x00009d60
        /*0a80*/ 	.word	0x00000002
        /*0a84*/ 	.word	0x00000140
        /*0a88*/ 	.short	0x010a
        /*0a8a*/ 	.byte	0xff
	.zero		1


	//   ....[153]....
        /*0a8c*/ 	.word	0x00009db0
        /*0a90*/ 	.word	0x00000002
        /*0a94*/ 	.word	0x00000130
        /*0a98*/ 	.short	0x010a
        /*0a9a*/ 	.byte	0xff
	.zero		1


	//   ....[154]....
        /*0a9c*/ 	.word	0x00009e10
        /*0aa0*/ 	.word	0x00000000
        /*0aa4*/ 	.word	0x00000140
        /*0aa8*/ 	.short	0x010a
        /*0aaa*/ 	.byte	0xff
	.zero		1


	//   ....[155]....
        /*0aac*/ 	.word	0x00009e70
        /*0ab0*/ 	.word	0x00000000
        /*0ab4*/ 	.word	0x00000008
        /*0ab8*/ 	.short	0x010a
        /*0aba*/ 	.byte	0xff
	.zero		1


	//   ....[156]....
        /*0abc*/ 	.word	0x00009f60
        /*0ac0*/ 	.word	0x00000000
        /*0ac4*/ 	.word	0x00000008
        /*0ac8*/ 	.short	0x010a
        /*0aca*/ 	.byte	0xff
	.zero		1


	//   ....[157]....
        /*0acc*/ 	.word	0x00009fb0
        /*0ad0*/ 	.word	0x00000000
        /*0ad4*/ 	.word	0x00000130
        /*0ad8*/ 	.short	0x010a
        /*0ada*/ 	.byte	0xff
	.zero		1


	//   ....[158]....
        /*0adc*/ 	.word	0x0000a010
        /*0ae0*/ 	.word	0x00000000
        /*0ae4*/ 	.word	0x00000170
        /*0ae8*/ 	.short	0x010a
        /*0aea*/ 	.byte	0xff
	.zero		1


	//   ....[159]....
        /*0aec*/ 	.word	0x0000a070
        /*0af0*/ 	.word	0x00000000
        /*0af4*/ 	.word	0x00000000
        /*0af8*/ 	.short	0x010a
        /*0afa*/ 	.byte	0xff
	.zero		1


	//   ....[160]....
        /*0afc*/ 	.word	0x0000a0d0
        /*0b00*/ 	.word	0x00000000
        /*0b04*/ 	.word	0x00000000
        /*0b08*/ 	.short	0x010a
        /*0b0a*/ 	.byte	0xff
	.zero		1


	//   ....[161]....
        /*0b0c*/ 	.word	0x0000a130
        /*0b10*/ 	.word	0x00000000
        /*0b14*/ 	.word	0x00000000
        /*0b18*/ 	.short	0x010a
        /*0b1a*/ 	.byte	0xff
	.zero		1


	//   ....[162]....
        /*0b1c*/ 	.word	0x0000a190
        /*0b20*/ 	.word	0x00000000
        /*0b24*/ 	.word	0x00000000
        /*0b28*/ 	.short	0x010a
        /*0b2a*/ 	.byte	0xff
	.zero		1


	//   ....[163]....
        /*0b2c*/ 	.word	0x0000a1f0
        /*0b30*/ 	.word	0x00000000
        /*0b34*/ 	.word	0x000001b0
        /*0b38*/ 	.short	0x010a
        /*0b3a*/ 	.byte	0xff
	.zero		1


	//   ....[164]....
        /*0b3c*/ 	.word	0x0000a240
        /*0b40*/ 	.word	0x0000000c
        /*0b44*/ 	.word	0x00000130
        /*0b48*/ 	.short	0x010a
        /*0b4a*/ 	.byte	0xff
	.zero		1


	//   ....[165]....
        /*0b4c*/ 	.word	0x0000a2a0
        /*0b50*/ 	.word	0x00000000
        /*0b54*/ 	.word	0x00000128
        /*0b58*/ 	.short	0x010a
        /*0b5a*/ 	.byte	0xff
	.zero		1


	//   ....[166]....
        /*0b5c*/ 	.word	0x0000a300
        /*0b60*/ 	.word	0x00000000
        /*0b64*/ 	.word	0x00000110
        /*0b68*/ 	.short	0x010a
        /*0b6a*/ 	.byte	0xff
	.zero		1


	//   ....[167]....
        /*0b6c*/ 	.word	0x0000a360
        /*0b70*/ 	.word	0x00000000
        /*0b74*/ 	.word	0x00000118
        /*0b78*/ 	.short	0x010a
        /*0b7a*/ 	.byte	0xff
	.zero		1


	//   ....[168]....
        /*0b7c*/ 	.word	0x0000a3c0
        /*0b80*/ 	.word	0x00000000
        /*0b84*/ 	.word	0x00000110
        /*0b88*/ 	.short	0x010a
        /*0b8a*/ 	.byte	0xff
	.zero		1


	//   ....[169]....
        /*0b8c*/ 	.word	0x0000a410
        /*0b90*/ 	.word	0x00000003
        /*0b94*/ 	.word	0x00000130
        /*0b98*/ 	.short	0x010a
        /*0b9a*/ 	.byte	0xff
	.zero		1


	//   ....[170]....
        /*0b9c*/ 	.word	0x0000a460
        /*0ba0*/ 	.word	0x00000003
        /*0ba4*/ 	.word	0x00000100
        /*0ba8*/ 	.short	0x010a
        /*0baa*/ 	.byte	0xff
	.zero		1


	//   ....[171]....
        /*0bac*/ 	.word	0x0000a4b0
        /*0bb0*/ 	.word	0x000000a1
        /*0bb4*/ 	.word	0x00000150
        /*0bb8*/ 	.short	0x010a
        /*0bba*/ 	.byte	0xff
	.zero		1


	//   ....[172]....
        /*0bbc*/ 	.word	0x0000a500
        /*0bc0*/ 	.word	0x000000c5
        /*0bc4*/ 	.word	0x00000100
        /*0bc8*/ 	.short	0x010a
        /*0bca*/ 	.byte	0xff
	.zero		1


	//----- nvinfo : EIATTR_NUM_MBARRIERS
	.align		4
.L_47:
        /*0bcc*/ 	.byte	0x03, 0x38
        /*0bce*/ 	.short	0x0037


	//----- nvinfo : EIATTR_EXIT_INSTR_OFFSETS
	.align		4
        /*0bd0*/ 	.byte	0x04, 0x1c
        /*0bd2*/ 	.short	(.L_49 - .L_48)


	//   ....[0]....
.L_48:
        /*0bd4*/ 	.word	0x000032e0


	//   ....[1]....
        /*0bd8*/ 	.word	0x000037d0


	//   ....[2]....
        /*0bdc*/ 	.word	0x00003830


	//   ....[3]....
        /*0be0*/ 	.word	0x00004ad0


	//   ....[4]....
        /*0be4*/ 	.word	0x000058d0


	//   ....[5]....
        /*0be8*/ 	.word	0x00005910


	//   ....[6]....
        /*0bec*/ 	.word	0x000095f0


	//----- nvinfo : EIATTR_MAX_THREADS
	.align		4
.L_49:
        /*0bf0*/ 	.byte	0x04, 0x05
        /*0bf2*/ 	.short	(.L_51 - .L_50)
.L_50:
        /*0bf4*/ 	.word	0x00000100
        /*0bf8*/ 	.word	0x00000001
        /*0bfc*/ 	.word	0x00000001


	//----- nvinfo : EIATTR_CRS_STACK_SIZE
	.align		4
.L_51:
        /*0c00*/ 	.byte	0x04, 0x1e
        /*0c02*/ 	.short	(.L_53 - .L_52)
.L_52:
        /*0c04*/ 	.word	0x00000000


	//----- nvinfo : EIATTR_CBANK_PARAM_SIZE
	.align		4
.L_53:
        /*0c08*/ 	.byte	0x03, 0x19
        /*0c0a*/ 	.short	0x0800


	//----- nvinfo : EIATTR_PARAM_CBANK
	.align		4
        /*0c0c*/ 	.byte	0x04, 0x0a
        /*0c0e*/ 	.short	(.L_55 - .L_54)
	.align		4
.L_54:
        /*0c10*/ 	.word	index@(.nv.constant0._ZN7cutlass13device_kernelINS_4gemm6kernel13GemmUniversalIN4cute5tupleIJiiiiEEENS1_10collective13CollectiveMmaINS1_35MainloopSm100TmaUmmaWarpSpecializedILi16ELi2ELi4ENS5_IJNS4_1CILi2EEESB_NSA_ILi1EEEEEEEENS5_IJNSA_ILi256EEENSA_ILi128EEENSA_ILi64EEEEEENS_12float_e4m3_tENS5_IJlSC_lEEESJ_SK_NS4_8TiledMMAINS4_8MMA_AtomIJNS4_10MMA_TraitsINS4_25SM100_MMA_F8F6F4_2x1SM_SSEJSJ_SJ_fSF_SG_NS4_17integral_constantINS4_4UMMA5MajorELSR_0EEESS_NSP_INSQ_7ScaleInELST_0EEESU_EEEEEENS4_6LayoutINS5_IJSC_SC_SC_EEENS5_IJNSA_ILi0EEESZ_SZ_EEEEENS5_IJNS4_10UnderscoreES12_S12_EEEEENS4_28SM100_TMA_2SM_LOAD_MULTICASTENS4_14ComposedLayoutINS4_7SwizzleILi2ELi4ELi3EEENS4_18smem_ptr_flag_bitsILi8EEENSX_INS5_IJNSA_ILi8EEESH_EEENS5_IJSH_SC_EEEEEEEvNS4_8identityENS4_18SM100_TMA_2SM_LOADES1F_vS1G_EENS_8epilogue10collective18CollectiveEpilogueINS1J_23Sm100TmaWarpSpecializedILi2ELi2ELi64ELb0ELb0EEEJNS5_IJSG_SG_SH_EEENS5_IJNSX_ISG_SC_EENSX_ISH_SC_EEEEESJ_SK_SJ_SK_NS1J_6fusion15FusionCallbacksIS1N_NS1S_17LinearCombinationISJ_fSJ_fLNS_15FloatRoundStyleE2EEES1O_S1R_JEEENS4_5SM1004TMEM4LOAD26SM100_TMEM_LOAD_32dp32b64xENS4_13SM90_TMA_LOADES1F_NS4_39AutoVectorizingCopyWithAssumedAlignmentILi128EEENS4_14SM90_TMA_STOREES1F_S24_S24_EEEvvEEEEvNT_6ParamsE)
        /*0c14*/ 	.short	0x0380
        /*0c16*/ 	.short	0x0800


	//----- nvinfo : EIATTR_SW_WAR
	.align		4
.L_55:
        /*0c18*/ 	.byte	0x04, 0x36
        /*0c1a*/ 	.short	(.L_57 - .L_56)
.L_56:
        /*0c1c*/ 	.word	0x00000008
.L_57:


//--------------------- .nv.callgraph             --------------------------
	.section	.nv.callgraph,"",@"SHT_CUDA_CALLGRAPH"
	.align	4
	.sectionentsize	8
	.align		4
        /*0000*/ 	.word	0x00000000
	.align		4
        /*0004*/ 	.word	0xffffffff
	.align		4
        /*0008*/ 	.word	index@(_ZN7cutlass13device_kernelINS_4gemm6kernel13GemmUniversalIN4cute5tupleIJiiiiEEENS1_10collective13CollectiveMmaINS1_35MainloopSm100TmaUmmaWarpSpecializedILi16ELi2ELi4ENS5_IJNS4_1CILi2EEESB_NSA_ILi1EEEEEEEENS5_IJNSA_ILi256EEENSA_ILi128EEENSA_ILi64EEEEEENS_12float_e4m3_tENS5_IJlSC_lEEESJ_SK_NS4_8TiledMMAINS4_8MMA_AtomIJNS4_10MMA_TraitsINS4_25SM100_MMA_F8F6F4_2x1SM_SSEJSJ_SJ_fSF_SG_NS4_17integral_constantINS4_4UMMA5MajorELSR_0EEESS_NSP_INSQ_7ScaleInELST_0EEESU_EEEEEENS4_6LayoutINS5_IJSC_SC_SC_EEENS5_IJNSA_ILi0EEESZ_SZ_EEEEENS5_IJNS4_10UnderscoreES12_S12_EEEEENS4_28SM100_TMA_2SM_LOAD_MULTICASTENS4_14ComposedLayoutINS4_7SwizzleILi2ELi4ELi3EEENS4_18smem_ptr_flag_bitsILi8EEENSX_INS5_IJNSA_ILi8EEESH_EEENS5_IJSH_SC_EEEEEEEvNS4_8identityENS4_18SM100_TMA_2SM_LOADES1F_vS1G_EENS_8epilogue10collective18CollectiveEpilogueINS1J_23Sm100TmaWarpSpecializedILi2ELi2ELi64ELb0ELb0EEEJNS5_IJSG_SG_SH_EEENS5_IJNSX_ISG_SC_EENSX_ISH_SC_EEEEESJ_SK_SJ_SK_NS1J_6fusion15FusionCallbacksIS1N_NS1S_17LinearCombinationISJ_fSJ_fLNS_15FloatRoundStyleE2EEES1O_S1R_JEEENS4_5SM1004TMEM4LOAD26SM100_TMEM_LOAD_32dp32b64xENS4_13SM90_TMA_LOADES1F_NS4_39AutoVectorizingCopyWithAssumedAlignmentILi128EEENS4_14SM90_TMA_STOREES1F_S24_S24_EEEvvEEEEvNT_6ParamsE)
	.align		4
        /*000c*/ 	.word	index@(__assertfail)
	.align		4
        /*0010*/ 	.word	0x00000000
	.align		4
        /*0014*/ 	.word	0xfffffffe
	.align		4
        /*0018*/ 	.word	0x00000000
	.align		4
        /*001c*/ 	.word	0xfffffffd
	.align		4
        /*0020*/ 	.word	0x00000000
	.align		4
        /*0024*/ 	.word	0xfffffffc


//--------------------- .nv.constant4             --------------------------
	.section	.nv.constant4,"a",@progbits
	.align	8
	.align		8
.nv.constant4:
        /*0000*/ 	.dword	__assertfail
	.align		8
        /*0008*/ 	.dword	__unnamed_1
	.align		8
        /*0010*/ 	.dword	__unnamed_2
	.align		8
        /*0018*/ 	.dword	_ZN39_INTERNAL_a5bceb31_4_k_cu_89248180_79694cuda3std3__45__cpo5beginE
	.align		8
        /*0020*/ 	.dword	_ZN39_INTERNAL_a5bceb31_4_k_cu_89248180_79694cuda3std3__45__cpo3endE
	.align		8
        /*0028*/ 	.dword	_ZN39_INTERNAL_a5bceb31_4_k_cu_89248180_79694cuda3std3__45__cpo6cbeginE
	.align		8
        /*0030*/ 	.dword	_ZN39_INTERNAL_a5bceb31_4_k_cu_89248180_79694cuda3std3__45__cpo4cendE
	.align		8
        /*0038*/ 	.dword	_ZN39_INTERNAL_a5bceb31_4_k_cu_89248180_79694cuda3std3__441_GLOBAL__N__a5bceb31_4_k_cu_89248180_79696ignoreE
	.align		8
        /*0040*/ 	.dword	_ZN39_INTERNAL_a5bceb31_4_k_cu_89248180_79694cuda3std3__419piecewise_constructE
	.align		8
        /*0048*/ 	.dword	_ZN39_INTERNAL_a5bceb31_4_k_cu_89248180_79694cuda3std3__48in_placeE
	.align		8
        /*0050*/ 	.dword	_ZN39_INTERNAL_a5bceb31_4_k_cu_89248180_79694cuda3std6ranges3__45__cpo4swapE
	.align		8
        /*0058*/ 	.dword	_ZN39_INTERNAL_a5bceb31_4_k_cu_89248180_79694cuda3std6ranges3__45__cpo9iter_moveE
	.align		8
        /*0060*/ 	.dword	_ZN39_INTERNAL_a5bceb31_4_k_cu_89248180_79694cute7productE
	.align		8
        /*0068*/ 	.dword	_ZN39_INTERNAL_a5bceb31_4_k_cu_89248180_79694cute1_E
	.align		8
        /*0070*/ 	.dword	$str$25
	.align		8
        /*0078*/ 	.dword	$str$26
	.align		8
        /*0080*/ 	.dword	$str$27
	.align		8
        /*0088*/ 	.dword	$str$28


//--------------------- .text._ZN7cutlass13device_kernelINS_4gemm6kernel13GemmUniversalIN4cute5tupleIJiiiiEEENS1_10collective13CollectiveMmaINS1_35MainloopSm100TmaUmmaWarpSpecializedILi16ELi2ELi4ENS5_IJNS4_1CILi2EEESB_NSA_ILi1EEEEEEEENS5_IJNSA_ILi256EEENSA_ILi128EEENSA_ILi64EEEEEENS_12float_e4m3_tENS5_IJlSC_lEEESJ_SK_NS4_8TiledMMAINS4_8MMA_AtomIJNS4_10MMA_TraitsINS4_25SM100_MMA_F8F6F4_2x1SM_SSEJSJ_SJ_fSF_SG_NS4_17integral_constantINS4_4UMMA5MajorELSR_0EEESS_NSP_INSQ_7ScaleInELST_0EEESU_EEEEEENS4_6LayoutINS5_IJSC_SC_SC_EEENS5_IJNSA_ILi0EEESZ_SZ_EEEEENS5_IJNS4_10UnderscoreES12_S12_EEEEENS4_28SM100_TMA_2SM_LOAD_MULTICASTENS4_14ComposedLayoutINS4_7SwizzleILi2ELi4ELi3EEENS4_18smem_ptr_flag_bitsILi8EEENSX_INS5_IJNSA_ILi8EEESH_EEENS5_IJSH_SC_EEEEEEEvNS4_8identityENS4_18SM100_TMA_2SM_LOADES1F_vS1G_EENS_8epilogue10collective18CollectiveEpilogueINS1J_23Sm100TmaWarpSpecializedILi2ELi2ELi64ELb0ELb0EEEJNS5_IJSG_SG_SH_EEENS5_IJNSX_ISG_SC_EENSX_ISH_SC_EEEEESJ_SK_SJ_SK_NS1J_6fusion15FusionCallbacksIS1N_NS1S_17LinearCombinationISJ_fSJ_fLNS_15FloatRoundStyleE2EEES1O_S1R_JEEENS4_5SM1004TMEM4LOAD26SM100_TMEM_LOAD_32dp32b64xENS4_13SM90_TMA_LOADES1F_NS4_39AutoVectorizingCopyWithAssumedAlignmentILi128EEENS4_14SM90_TMA_STOREES1F_S24_S24_EEEvvEEEEvNT_6ParamsE --------------------------
	.section	.text._ZN7cutlass13device_kernelINS_4gemm6kernel13GemmUniversalIN4cute5tupleIJiiiiEEENS1_10collective13CollectiveMmaINS1_35MainloopSm100TmaUmmaWarpSpecializedILi16ELi2ELi4ENS5_IJNS4_1CILi2EEESB_NSA_ILi1EEEEEEEENS5_IJNSA_ILi256EEENSA_ILi128EEENSA_ILi64EEEEEENS_12float_e4m3_tENS5_IJlSC_lEEESJ_SK_NS4_8TiledMMAINS4_8MMA_AtomIJNS4_10MMA_TraitsINS4_25SM100_MMA_F8F6F4_2x1SM_SSEJSJ_SJ_fSF_SG_NS4_17integral_constantINS4_4UMMA5MajorELSR_0EEESS_NSP_INSQ_7ScaleInELST_0EEESU_EEEEEENS4_6LayoutINS5_IJSC_SC_SC_EEENS5_IJNSA_ILi0EEESZ_SZ_EEEEENS5_IJNS4_10UnderscoreES12_S12_EEEEENS4_28SM100_TMA_2SM_LOAD_MULTICASTENS4_14ComposedLayoutINS4_7SwizzleILi2ELi4ELi3EEENS4_18smem_ptr_flag_bitsILi8EEENSX_INS5_IJNSA_ILi8EEESH_EEENS5_IJSH_SC_EEEEEEEvNS4_8identityENS4_18SM100_TMA_2SM_LOADES1F_vS1G_EENS_8epilogue10collective18CollectiveEpilogueINS1J_23Sm100TmaWarpSpecializedILi2ELi2ELi64ELb0ELb0EEEJNS5_IJSG_SG_SH_EEENS5_IJNSX_ISG_SC_EENSX_ISH_SC_EEEEESJ_SK_SJ_SK_NS1J_6fusion15FusionCallbacksIS1N_NS1S_17LinearCombinationISJ_fSJ_fLNS_15FloatRoundStyleE2EEES1O_S1R_JEEENS4_5SM1004TMEM4LOAD26SM100_TMEM_LOAD_32dp32b64xENS4_13SM90_TMA_LOADES1F_NS4_39AutoVectorizingCopyWithAssumedAlignmentILi128EEENS4_14SM90_TMA_STOREES1F_S24_S24_EEEvvEEEEvNT_6ParamsE,"ax",@progbits
	.align	128
.text._ZN7cutlass13device_kernelINS_4gemm6kernel13GemmUniversalIN4cute5tupleIJiiiiEEENS1_10collective13CollectiveMmaINS1_35MainloopSm100TmaUmmaWarpSpecializedILi16ELi2ELi4ENS5_IJNS4_1CILi2EEESB_NSA_ILi1EEEEEEEENS5_IJNSA_ILi256EEENSA_ILi128EEENSA_ILi64EEEEEENS_12float_e4m3_tENS5_IJlSC_lEEESJ_SK_NS4_8TiledMMAINS4_8MMA_AtomIJNS4_10MMA_TraitsINS4_25SM100_MMA_F8F6F4_2x1SM_SSEJSJ_SJ_fSF_SG_NS4_17integral_constantINS4_4UMMA5MajorELSR_0EEESS_NSP_INSQ_7ScaleInELST_0EEESU_EEEEEENS4_6LayoutINS5_IJSC_SC_SC_EEENS5_IJNSA_ILi0EEESZ_SZ_EEEEENS5_IJNS4_10UnderscoreES12_S12_EEEEENS4_28SM100_TMA_2SM_LOAD_MULTICASTENS4_14ComposedLayoutINS4_7SwizzleILi2ELi4ELi3EEENS4_18smem_ptr_flag_bitsILi8EEENSX_INS5_IJNSA_ILi8EEESH_EEENS5_IJSH_SC_EEEEEEEvNS4_8identityENS4_18SM100_TMA_2SM_LOADES1F_vS1G_EENS_8epilogue10collective18CollectiveEpilogueINS1J_23Sm100TmaWarpSpecializedILi2ELi2ELi64ELb0ELb0EEEJNS5_IJSG_SG_SH_EEENS5_IJNSX_ISG_SC_EENSX_ISH_SC_EEEEESJ_SK_SJ_SK_NS1J_6fusion15FusionCallbacksIS1N_NS1S_17LinearCombinationISJ_fSJ_fLNS_15FloatRoundStyleE2EEES1O_S1R_JEEENS4_5SM1004TMEM4LOAD26SM100_TMEM_LOAD_32dp32b64xENS4_13SM90_TMA_LOADES1F_NS4_39AutoVectorizingCopyWithAssumedAlignmentILi128EEENS4_14SM90_TMA_STOREES1F_S24_S24_EEEvvEEEEvNT_6ParamsE:
        .type           _ZN7cutlass13device_kernelINS_4gemm6kernel13GemmUniversalIN4cute5tupleIJiiiiEEENS1_10collective13CollectiveMmaINS1_35MainloopSm100TmaUmmaWarpSpecializedILi16ELi2ELi4ENS5_IJNS4_1CILi2EEESB_NSA_ILi1EEEEEEEENS5_IJNSA_ILi256EEENSA_ILi128EEENSA_ILi64EEEEEENS_12float_e4m3_tENS5_IJlSC_lEEESJ_SK_NS4_8TiledMMAINS4_8MMA_AtomIJNS4_10MMA_TraitsINS4_25SM100_MMA_F8F6F4_2x1SM_SSEJSJ_SJ_fSF_SG_NS4_17integral_constantINS4_4UMMA5MajorELSR_0EEESS_NSP_INSQ_7ScaleInELST_0EEESU_EEEEEENS4_6LayoutINS5_IJSC_SC_SC_EEENS5_IJNSA_ILi0EEESZ_SZ_EEEEENS5_IJNS4_10UnderscoreES12_S12_EEEEENS4_28SM100_TMA_2SM_LOAD_MULTICASTENS4_14ComposedLayoutINS4_7SwizzleILi2ELi4ELi3EEENS4_18smem_ptr_flag_bitsILi8EEENSX_INS5_IJNSA_ILi8EEESH_EEENS5_IJSH_SC_EEEEEEEvNS4_8identityENS4_18SM100_TMA_2SM_LOADES1F_vS1G_EENS_8epilogue10collective18CollectiveEpilogueINS1J_23Sm100TmaWarpSpecializedILi2ELi2ELi64ELb0ELb0EEEJNS5_IJSG_SG_SH_EEENS5_IJNSX_ISG_SC_EENSX_ISH_SC_EEEEESJ_SK_SJ_SK_NS1J_6fusion15FusionCallbacksIS1N_NS1S_17LinearCombinationISJ_fSJ_fLNS_15FloatRoundStyleE2EEES1O_S1R_JEEENS4_5SM1004TMEM4LOAD26SM100_TMEM_LOAD_32dp32b64xENS4_13SM90_TMA_LOADES1F_NS4_39AutoVectorizingCopyWithAssumedAlignmentILi128EEENS4_14SM90_TMA_STOREES1F_S24_S24_EEEvvEEEEvNT_6ParamsE,@function
        .size           _ZN7cutlass13device_kernelINS_4gemm6kernel13GemmUniversalIN4cute5tupleIJiiiiEEENS1_10collective13CollectiveMmaINS1_35MainloopSm100TmaUmmaWarpSpecializedILi16ELi2ELi4ENS5_IJNS4_1CILi2EEESB_NSA_ILi1EEEEEEEENS5_IJNSA_ILi256EEENSA_ILi128EEENSA_ILi64EEEEEENS_12float_e4m3_tENS5_IJlSC_lEEESJ_SK_NS4_8TiledMMAINS4_8MMA_AtomIJNS4_10MMA_TraitsINS4_25SM100_MMA_F8F6F4_2x1SM_SSEJSJ_SJ_fSF_SG_NS4_17integral_constantINS4_4UMMA5MajorELSR_0EEESS_NSP_INSQ_7ScaleInELST_0EEESU_EEEEEENS4_6LayoutINS5_IJSC_SC_SC_EEENS5_IJNSA_ILi0EEESZ_SZ_EEEEENS5_IJNS4_10UnderscoreES12_S12_EEEEENS4_28SM100_TMA_2SM_LOAD_MULTICASTENS4_14ComposedLayoutINS4_7SwizzleILi2ELi4ELi3EEENS4_18smem_ptr_flag_bitsILi8EEENSX_INS5_IJNSA_ILi8EEESH_EEENS5_IJSH_SC_EEEEEEEvNS4_8identityENS4_18SM100_TMA_2SM_LOADES1F_vS1G_EENS_8epilogue10collective18CollectiveEpilogueINS1J_23Sm100TmaWarpSpecializedILi2ELi2ELi64ELb0ELb0EEEJNS5_IJSG_SG_SH_EEENS5_IJNSX_ISG_SC_EENSX_ISH_SC_EEEEESJ_SK_SJ_SK_NS1J_6fusion15FusionCallbacksIS1N_NS1S_17LinearCombinationISJ_fSJ_fLNS_15FloatRoundStyleE2EEES1O_S1R_JEEENS4_5SM1004TMEM4LOAD26SM100_TMEM_LOAD_32dp32b64xENS4_13SM90_TMA_LOADES1F_NS4_39AutoVectorizingCopyWithAssumedAlignmentILi128EEENS4_14SM90_TMA_STOREES1F_S24_S24_EEEvvEEEEvNT_6ParamsE,(.L_x_201 - _ZN7cutlass13device_kernelINS_4gemm6kernel13GemmUniversalIN4cute5tupleIJiiiiEEENS1_10collective13CollectiveMmaINS1_35MainloopSm100TmaUmmaWarpSpecializedILi16ELi2ELi4ENS5_IJNS4_1CILi2EEESB_NSA_ILi1EEEEEEEENS5_IJNSA_ILi256EEENSA_ILi128EEENSA_ILi64EEEEEENS_12float_e4m3_tENS5_IJlSC_lEEESJ_SK_NS4_8TiledMMAINS4_8MMA_AtomIJNS4_10MMA_TraitsINS4_25SM100_MMA_F8F6F4_2x1SM_SSEJSJ_SJ_fSF_SG_NS4_17integral_constantINS4_4UMMA5MajorELSR_0EEESS_NSP_INSQ_7ScaleInELST_0EEESU_EEEEEENS4_6LayoutINS5_IJSC_SC_SC_EEENS5_IJNSA_ILi0EEESZ_SZ_EEEEENS5_IJNS4_10UnderscoreES12_S12_EEEEENS4_28SM100_TMA_2SM_LOAD_MULTICASTENS4_14ComposedLayoutINS4_7SwizzleILi2ELi4ELi3EEENS4_18smem_ptr_flag_bitsILi8EEENSX_INS5_IJNSA_ILi8EEESH_EEENS5_IJSH_SC_EEEEEEEvNS4_8identityENS4_18SM100_TMA_2SM_LOADES1F_vS1G_EENS_8epilogue10collective18CollectiveEpilogueINS1J_23Sm100TmaWarpSpecializedILi2ELi2ELi64ELb0ELb0EEEJNS5_IJSG_SG_SH_EEENS5_IJNSX_ISG_SC_EENSX_ISH_SC_EEEEESJ_SK_SJ_SK_NS1J_6fusion15FusionCallbacksIS1N_NS1S_17LinearCombinationISJ_fSJ_fLNS_15FloatRoundStyleE2EEES1O_S1R_JEEENS4_5SM1004TMEM4LOAD26SM100_TMEM_LOAD_32dp32b64xENS4_13SM90_TMA_LOADES1F_NS4_39AutoVectorizingCopyWithAssumedAlignmentILi128EEENS4_14SM90_TMA_STOREES1F_S24_S24_EEEvvEEEEvNT_6ParamsE)
        .other          _ZN7cutlass13device_kernelINS_4gemm6kernel13GemmUniversalIN4cute5tupleIJiiiiEEENS1_10collective13CollectiveMmaINS1_35MainloopSm100TmaUmmaWarpSpecializedILi16ELi2ELi4ENS5_IJNS4_1CILi2EEESB_NSA_ILi1EEEEEEEENS5_IJNSA_ILi256EEENSA_ILi128EEENSA_ILi64EEEEEENS_12float_e4m3_tENS5_IJlSC_lEEESJ_SK_NS4_8TiledMMAINS4_8MMA_AtomIJNS4_10MMA_TraitsINS4_25SM100_MMA_F8F6F4_2x1SM_SSEJSJ_SJ_fSF_SG_NS4_17integral_constantINS4_4UMMA5MajorELSR_0EEESS_NSP_INSQ_7ScaleInELST_0EEESU_EEEEEENS4_6LayoutINS5_IJSC_SC_SC_EEENS5_IJNSA_ILi0EEESZ_SZ_EEEEENS5_IJNS4_10UnderscoreES12_S12_EEEEENS4_28SM100_TMA_2SM_LOAD_MULTICASTENS4_14ComposedLayoutINS4_7SwizzleILi2ELi4ELi3EEENS4_18smem_ptr_flag_bitsILi8EEENSX_INS5_IJNSA_ILi8EEESH_EEENS5_IJSH_SC_EEEEEEEvNS4_8identityENS4_18SM100_TMA_2SM_LOADES1F_vS1G_EENS_8epilogue10collective18CollectiveEpilogueINS1J_23Sm100TmaWarpSpecializedILi2ELi2ELi64ELb0ELb0EEEJNS5_IJSG_SG_SH_EEENS5_IJNSX_ISG_SC_EENSX_ISH_SC_EEEEESJ_SK_SJ_SK_NS1J_6fusion15FusionCallbacksIS1N_NS1S_17LinearCombinationISJ_fSJ_fLNS_15FloatRoundStyleE2EEES1O_S1R_JEEENS4_5SM1004TMEM4LOAD26SM100_TMEM_LOAD_32dp32b64xENS4_13SM90_TMA_LOADES1F_NS4_39AutoVectorizingCopyWithAssumedAlignmentILi128EEENS4_14SM90_TMA_STOREES1F_S24_S24_EEEvvEEEEvNT_6ParamsE,@"STO_CUDA_ENTRY STV_DEFAULT"
_ZN7cutlass13device_kernelINS_4gemm6kernel13GemmUniversalIN4cute5tupleIJiiiiEEENS1_10collective13CollectiveMmaINS1_35MainloopSm100TmaUmmaWarpSpecializedILi16ELi2ELi4ENS5_IJNS4_1CILi2EEESB_NSA_ILi1EEEEEEEENS5_IJNSA_ILi256EEENSA_ILi128EEENSA_ILi64EEEEEENS_12float_e4m3_tENS5_IJlSC_lEEESJ_SK_NS4_8TiledMMAINS4_8MMA_AtomIJNS4_10MMA_TraitsINS4_25SM100_MMA_F8F6F4_2x1SM_SSEJSJ_SJ_fSF_SG_NS4_17integral_constantINS4_4UMMA5MajorELSR_0EEESS_NSP_INSQ_7ScaleInELST_0EEESU_EEEEEENS4_6LayoutINS5_IJSC_SC_SC_EEENS5_IJNSA_ILi0EEESZ_SZ_EEEEENS5_IJNS4_10UnderscoreES12_S12_EEEEENS4_28SM100_TMA_2SM_LOAD_MULTICASTENS4_14ComposedLayoutINS4_7SwizzleILi2ELi4ELi3EEENS4_18smem_ptr_flag_bitsILi8EEENSX_INS5_IJNSA_ILi8EEESH_EEENS5_IJSH_SC_EEEEEEEvNS4_8identityENS4_18SM100_TMA_2SM_LOADES1F_vS1G_EENS_8epilogue10collective18CollectiveEpilogueINS1J_23Sm100TmaWarpSpecializedILi2ELi2ELi64ELb0ELb0EEEJNS5_IJSG_SG_SH_EEENS5_IJNSX_ISG_SC_EENSX_ISH_SC_EEEEESJ_SK_SJ_SK_NS1J_6fusion15FusionCallbacksIS1N_NS1S_17LinearCombinationISJ_fSJ_fLNS_15FloatRoundStyleE2EEES1O_S1R_JEEENS4_5SM1004TMEM4LOAD26SM100_TMEM_LOAD_32dp32b64xENS4_13SM90_TMA_LOADES1F_NS4_39AutoVectorizingCopyWithAssumedAlignmentILi128EEENS4_14SM90_TMA_STOREES1F_S24_S24_EEEvvEEEEvNT_6ParamsE:
[----:B------:R-:W1:Y:S01]  /*0000*/  LDC R1, c[0x0][0x37c] ;  /* 0x0000df00ff017b82 */ /* 0x000e620000000800 */
[----:B------:R-:W2:Y:S01]  /*0010*/  S2R R170, SR_TID.X ;  /* 0x0000000000aa7919 */ /* 0x000ea20000002100 */
[----:B------:R-:W3:Y:S06]  /*0020*/  LDCU.64 UR8, c[0x0][0x890] ;  /* 0x00011200ff0877ac */ /* 0x000eec0008000a00 */
[----:B------:R-:W4:Y:S01]  /*0030*/  S2UR UR48, SR_CgaCtaId ;  /* 0x00000000003079c3 */ /* 0x000f220000008800 */
[----:B------:R-:W-:Y:S02]  /*0040*/  PRMT R158, RZ, 0x7610, R158 ;  /* 0x00007610ff9e7816 */ /* 0x000fe4000000009e */
[----:B------:R-:W-:Y:S01]  /*0050*/  ELECT P1, URZ, PT ;  /* 0x0000000000ff782f */ /* 0x000fe20003820000 */
[----:B---3--:R-:W-:-:S04]  /*0060*/  UISETP.NE.U32.AND UP0, UPT, UR8, URZ, UPT ;  /* 0x000000ff0800728c */ /* 0x008fc8000bf05070 */
[----:B------:R-:W-:Y:S02]  /*0070*/  UISETP.NE.AND.EX UP0, UPT, UR9, URZ, UPT, UP0 ;  /* 0x000000ff0900728c */ /* 0x000fe4000bf05300 */
[----:B----4-:R-:W-:Y:S02]  /*0080*/  ULOP3.LUT UR33, UR48, 0x1, URZ, 0xc0, !UPT ;  /* 0x0000000130217892 */ /* 0x010fe4000f8ec0ff */
[----:B------:R-:W-:Y:S01]  /*0090*/  ULOP3.LUT UR34, UR48, 0x1, URZ, 0x3c, !UPT ;  /* 0x0000000130227892 */ /* 0x000fe2000f8e3cff */
[----:B--2---:R-:W-:-:S05]  /*00a0*/  SHF.R.U32.HI R159, RZ, 0x5, R170 ;  /* 0x00000005ff9f7819 */ /* 0x004fca00000116aa */
[----:B------:R-:W2:Y:S02]  /*00b0*/  SHFL.IDX PT, R0, R159, RZ, 0x1f ;  /* 0x00001fff9f007589 */ /* 0x000ea400000e0000 */
[----:B--2---:R-:W-:Y:S01]  /*00c0*/  R2UR UR13, R0 ;  /* 0x00000000000d72ca */ /* 0x004fe200000e0000 */
[----:B-1----:R-:W-:-:S14]  /*00d0*/  BRA.U UP0, `(.L_x_0) ;  /* 0x0000000100307547 */ /* 0x002fdc000b800000 */
[----:B------:R-:W1:Y:S02]  /*00e0*/  LDCU.64 UR4, c[0x0][0x888] ;  /* 0x00011100ff0477ac */ /* 0x000e640008000a00 */
[----:B-1----:R-:W-:-:S04]  /*00f0*/  UISETP.NE.U32.AND UP0, UPT, UR4, URZ, UPT ;  /* 0x000000ff0400728c */ /* 0x002fc8000bf05070 */
[----:B------:R-:W-:-:S09]  /*0100*/  UISETP.NE.AND.EX UP0, UPT, UR5, URZ, UPT, UP0 ;  /* 0x000000ff0500728c */ /* 0x000fd2000bf05300 */
[----:B------:R-:W-:Y:S05]  /*0110*/  BRA.U !UP0, `(.L_x_1) ;  /* 0x0000000108147547 */ /* 0x000fea000b800000 */
[----:B------:R-:W1:Y:S01]  /*0120*/  LDC.64 R2, c[0x0][0x888] ;  /* 0x00022200ff027b82 */ /* 0x000e620000000a00 */
[----:B------:R-:W1:Y:S02]  /*0130*/  LDCU.64 UR4, c[0x0][0x358] ;  /* 0x00006b00ff0477ac */ /* 0x000e640008000a00 */
[----:B-1----:R1:W5:Y:S01]  /*0140*/  LDG.E R73, desc[UR4][R2.64] ;  /* 0x0000000402497981 */ /* 0x002362000c1e1900 */
[----:B------:R-:W-:Y:S01]  /*0150*/  HFMA2 R158, -RZ, RZ, 0, 5.9604644775390625e-08 ;  /* 0x00000001ff9e7431 */ /* 0x000fe200000001ff */
[----:B------:R-:W-:Y:S05]  /*0160*/  BRA `(.L_x_0) ;  /* 0x00000000000c7947 */ /* 0x000fea0003800000 */
.L_x_1:
[----:B------:R-:W1:Y:S01]  /*0170*/  LDCU UR4, c[0x0][0x880] ;  /* 0x00011000ff0477ac */ /* 0x000e620008000800 */
[----:B------:R-:W-:Y:S01]  /*0180*/  HFMA2 R158, -RZ, RZ, 0, 5.9604644775390625e-08 ;  /* 0x00000001ff9e7431 */ /* 0x000fe200000001ff */
[----:B-1----:R-:W-:-:S07]  /*0190*/  MOV R73, UR4 ;  /* 0x0000000400497c02 */ /* 0x002fce0008000f00 */
.L_x_0:
[----:B------:R-:W2:Y:S02]  /*01a0*/  LDCU.64 UR4, c[0x0][0x8b0] ;  /* 0x00011600ff0477ac */ /* 0x000ea40008000a00 */
[----:B--2---:R-:W-:-:S04]  /*01b0*/  UISETP.NE.U32.AND UP0, UPT, UR4, URZ, UPT ;  /* 0x000000ff0400728c */ /* 0x004fc8000bf05070 */
[----:B------:R-:W-:-:S09]  /*01c0*/  UISETP.NE.AND.EX UP0, UPT, UR5, URZ, UPT, UP0 ;  /* 0x000000ff0500728c */ /* 0x000fd2000bf05300 */
[----:B------:R-:W-:Y:S05]  /*01d0*/  BRA.U UP0, `(.L_x_2) ;  /* 0x0000000100287547 */ /* 0x000fea000b800000 */
[----:B------:R-:W2:Y:S02]  /*01e0*/  LDCU.64 UR4, c[0x0][0x8a8] ;  /* 0x00011500ff0477ac */ /* 0x000ea40008000a00 */
[----:B--2---:R-:W-:-:S04]  /*01f0*/  UISETP.NE.U32.AND UP0, UPT, UR4, URZ, UPT ;  /* 0x000000ff0400728c */ /* 0x004fc8000bf05070 */
[----:B------:R-:W-:-:S09]  /*0200*/  UISETP.NE.AND.EX UP0, UPT, UR5, URZ, UPT, UP0 ;  /* 0x000000ff0500728c */ /* 0x000fd2000bf05300 */
[----:B------:R-:W-:Y:S05]  /*0210*/  BRA.U !UP0, `(.L_x_3) ;  /* 0x0000000108107547 */ /* 0x000fea000b800000 */
[----:B------:R-:W2:Y:S01]  /*0220*/  LDC.64 R70, c[0x0][0x8a8] ;  /* 0x00022a00ff467b82 */ /* 0x000ea20000000a00 */
[----:B------:R-:W2:Y:S02]  /*0230*/  LDCU.64 UR4, c[0x0][0x358] ;  /* 0x00006b00ff0477ac */ /* 0x000ea40008000a00 */
[----:B--2---:R2:W5:Y:S01]  /*0240*/  LDG.E R70, desc[UR4][R70.64] ;  /* 0x0000000446467981 */ /* 0x004562000c1e1900 */
[----:B------:R-:W-:Y:S05]  /*0250*/  BRA `(.L_x_2) ;  /* 0x0000000000087947 */ /* 0x000fea0003800000 */
.L_x_3:
[----:B------:R-:W2:Y:S02]  /*0260*/  LDCU UR4, c[0x0][0x8a0] ;  /* 0x00011400ff0477ac */ /* 0x000ea40008000800 */
[----:B--2---:R-:W-:Y:S02]  /*0270*/  MOV R70, UR4 ;  /* 0x0000000400467c02 */ /* 0x004fe40008000f00 */
.L_x_2:
[----:B------:R-:W-:Y:S01]  /*0280*/  IMAD.U32 R0, RZ, RZ, UR13 ;  /* 0x0000000dff007e24 */ /* 0x000fe2000f8e00ff */
[----:B------:R-:W-:Y:S04]  /*0290*/  BSSY.RECONVERGENT B0, `(.L_x_4) ;  /* 0x000000c000007945 */ /* 0x000fe80003800200 */
[C---:B------:R-:W-:Y:S02]  /*02a0*/  ISETP.NE.OR P2, PT, R0.reuse, 0x1, !P1 ;  /* 0x000000010000780c */ /* 0x040fe40004f45670 */
[----:B------:R-:W-:-:S11]  /*02b0*/  ISETP.NE.OR P0, PT, R0, 0x3, !P1 ;  /* 0x000000030000780c */ /* 0x000fd60004f05670 */
[----:B------:R-:W-:Y:S05]  /*02c0*/  @P2 BRA `(.L_x_5) ;  /* 0x0000000000202947 */ /* 0x000fea0003800000 */
[----:B------:R-:W3:Y:S02]  /*02d0*/  LDCU.64 UR4, c[0x0][0x348] ;  /* 0x00006900ff0477ac */ /* 0x000ee40008000a00 */
[----:B---3--:R-:W-:Y:S02]  /*02e0*/  UIADD3 UR6, UP1, UPT, UR4, 0x80, URZ ;  /* 0x0000008004067890 */ /* 0x008fe4000ff3e0ff */
[----:B------:R-:W-:Y:S02]  /*02f0*/  UIADD3 UR4, UP0, UPT, UR4, 0x180, URZ ;  /* 0x0000018004047890 */ /* 0x000fe4000ff1e0ff */
[----:B------:R-:W-:Y:S02]  /*0300*/  UIADD3.X UR7, UPT, UPT, URZ, UR5, URZ, UP1, !UPT ;  /* 0x00000005ff077290 */ /* 0x000fe40008ffe4ff */
[----:B------:R-:W-:-:S07]  /*0310*/  UIADD3.X UR5, UPT, UPT, URZ, UR5, URZ, UP0, !UPT ;  /* 0x00000005ff057290 */ /* 0x000fce00087fe4ff */
[----:B------:R3:W-:Y:S02]  /*0320*/  UTMACCTL.PF [UR6] ;  /* 0x00000000060079b9 */ /* 0x0007e40008040000 */
[----:B------:R3:W-:Y:S02]  /*0330*/  UTMACCTL.PF [UR4] ;  /* 0x00000000040079b9 */ /* 0x0007e40008040000 */
[----:B---3--:R-:W-:Y:S01]  /*0340*/  NOP ;  /* 0x0000000000007918 */ /* 0x008fe20000000000 */
.L_x_5:
[----:B------:R-:W-:Y:S05]  /*0350*/  BSYNC.RECONVERGENT B0 ;  /* 0x0000000000007941 */ /* 0x000fea0003800200 */
.L_x_4:
[----:B------:R-:W-:Y:S04]  /*0360*/  BSSY.RECONVERGENT B0, `(.L_x_6) ;  /* 0x000000a000007945 */ /* 0x000fe80003800200 */
        /* <DEDUP_REMOVED lines=9> */
.L_x_7:
[----:B------:R-:W-:Y:S05]  /*0400*/  BSYNC.RECONVERGENT B0 ;  /* 0x0000000000007941 */ /* 0x000fea0003800200 */
.L_x_6:
[----:B------:R-:W3:Y:S01]  /*0410*/  LDCU.64 UR4, c[0x0][0x888] ;  /* 0x00011100ff0477ac */ /* 0x000ee20008000a00 */
[----:B------:R-:W-:Y:S02]  /*0420*/  UISETP.EQ.U32.AND UP1, UPT, UR8, URZ, UPT ;  /* 0x000000ff0800728c */ /* 0x000fe4000bf22070 */
[----:B------:R-:W-:Y:S02]  /*0430*/  UPLOP3.LUT UP3, UPT, UPT, UPT, UPT, 0x80, 0x8 ;  /* 0x000000000008789c */ /* 0x000fe40003f6f070 */
[----:B---3--:R-:W-:-:S04]  /*0440*/  UISETP.NE.U32.AND UP0, UPT, UR4, URZ, UPT ;  /* 0x000000ff0400728c */ /* 0x008fc8000bf05070 */
[----:B------:R-:W-:-:S04]  /*0450*/  UISETP.NE.AND.EX UP0, UPT, UR5, URZ, UPT, UP0 ;  /* 0x000000ff0500728c */ /* 0x000fc8000bf05300 */
[----:B------:R-:W-:-:S04]  /*0460*/  UISETP.EQ.OR.EX UP2, UPT, UR9, URZ, !UP0, UP1 ;  /* 0x000000ff0900728c */ /* 0x000fc8000c742710 */
[----:B------:R-:W-:-:S06]  /*0470*/  UP2UR UR4, UPR, URZ, 0x4 ;  /* 0x00000004ff047883 */ /* 0x000fcc0008000000 */
[----:B------:R-:W-:Y:S01]  /*0480*/  MOV R160, UR4 ;  /* 0x0000000400a07c02 */ /* 0x000fe20008000f00 */
[----:B------:R-:W-:Y:S06]  /*0490*/  BRA.U !UP2, `(.L_x_8) ;  /* 0x000000010a207547 */ /* 0x000fec000b800000 */
[----:B------:R-:W-:Y:S01]  /*04a0*/  UISETP.NE.U32.AND UP1, UPT, UR8, URZ, UPT ;  /* 0x000000ff0800728c */ /* 0x000fe2000bf25070 */
[----:B-----5:R-:W-:Y:S01]  /*04b0*/  FSETP.NEU.AND P0, PT, R73, RZ, PT ;  /* 0x000000ff4900720b */ /* 0x020fe20003f0d000 */
[----:B------:R-:W-:Y:S02]  /*04c0*/  USEL UR4, URZ, 0xffffffff, UP0 ;  /* 0xffffffffff047887 */ /* 0x000fe40008000000 */
[----:B------:R-:W-:-:S10]  /*04d0*/  UISETP.NE.AND.EX UP1, UPT, UR9, URZ, UPT, UP1 ;  /* 0x000000ff0900728c */ /* 0x000fd4000bf25310 */
[----:B------:R-:W-:Y:S01]  /*04e0*/  VOTEU.ANY UP0, P0 ;  /* 0x0000000000ff7886 */ /* 0x000fe20000000100 */
[----:B------:R-:W-:-:S04]  /*04f0*/  @!UP1 USEL UR4, URZ, 0xffffffff, UP0 ;  /* 0xffffffffff049887 */ /* 0x000fc80008000000 */
[----:B------:R-:W-:-:S04]  /*0500*/  ULOP3.LUT UR4, UR4, 0x1, URZ, 0xc0, !UPT ;  /* 0x0000000104047892 */ /* 0x000fc8000f8ec0ff */
[----:B------:R-:W-:-:S11]  /*0510*/  UISETP.NE.U32.AND UP3, UPT, UR4, 0x1, UPT ;  /* 0x000000010400788c */ /* 0x000fd6000bf65070 */
.L_x_8:
[----:B------:R-:W3:Y:S01]  /*0520*/  SHFL.IDX PT, R0, R159, RZ, 0x1f ;  /* 0x00001fff9f007589 */ /* 0x000ee200000e0000 */
[----:B------:R-:W-:-:S04]  /*0530*/  UISETP.NE.AND UP0, UPT, UR13, 0x2, UPT ;  /* 0x000000020d00788c */ /* 0x000fc8000bf05270 */
[----:B------:R-:W-:Y:S02]  /*0540*/  UISETP.EQ.AND UP1, UPT, UR33, URZ, !UP0 ;  /* 0x000000ff2100728c */ /* 0x000fe4000c722270 */
[----:B------:R-:W-:-:S04]  /*0550*/  USEL UR43, URZ, 0x1, UP0 ;  /* 0x00000001ff2b7887 */ /* 0x000fc80008000000 */
[----:B------:R-:W-:Y:S02]  /*0560*/  PLOP3.LUT P3, PT, P1, PT, UP1, 0x80, 0x8 ;  /* 0x000000000008781c */ /* 0x000fe40000f6f018 */
[----:B---3--:R-:W-:-:S13]  /*0570*/  ISETP.NE.AND P0, PT, R0, RZ, PT ;  /* 0x000000ff0000720c */ /* 0x008fda0003f05270 */
[----:B------:R-:W-:Y:S05]  /*0580*/  @P0 BRA `(.L_x_9) ;  /* 0x0000000000c00947 */ /* 0x000fea0003800000 */
[----:B------:R-:W-:Y:S01]  /*0590*/  ELECT P0, URZ, PT ;  /* 0x0000000000ff782f */ /* 0x000fe20003800000 */
[----:B------:R-:W-:-:S12]  /*05a0*/  BSSY.RECONVERGENT B0, `(.L_x_9) ;  /* 0x000002e000007945 */ /* 0x000fd80003800200 */
[----:B------:R-:W-:Y:S05]  /*05b0*/  @!P0 BRA `(.L_x_10) ;  /* 0x0000000000b08947 */ /* 0x000fea0003800000 */
[----:B------:R-:W-:Y:S01]  /*05c0*/  UMOV UR4, 0x400 ;  /* 0x0000040000047882 */ /* 0x000fe20000000000 */
[----:B------:R-:W-:Y:S01]  /*05d0*/  UMOV UR8, 0x1 ;  /* 0x0000000100087882 */ /* 0x000fe20000000000 */
[----:B------:R-:W-:Y:S01]  /*05e0*/  UMOV UR6, 0x2 ;  /* 0x0000000200067882 */ /* 0x000fe20000000000 */
[----:B------:R-:W-:Y:S02]  /*05f0*/  ULEA UR4, UR48, UR4, 0x18 ;  /* 0x0000000430047291 */ /* 0x000fe4000f8ec0ff */
[----:B------:R-:W-:-:S04]  /*0600*/  UIADD3 UR8, UPT, UPT, -UR8, 0x100000, URZ ;  /* 0x0010000008087890 */ /* 0x000fc8000fffe1ff */
[----:B------:R-:W-:Y:S02]  /*0610*/  USHF.L.U32 UR9, UR8, 0xb, URZ ;  /* 0x0000000b08097899 */ /* 0x000fe400080006ff */
[----:B------:R-:W-:Y:S02]  /*0620*/  USHF.L.U32 UR8, UR8, 0x1, URZ ;  /* 0x0000000108087899 */ /* 0x000fe400080006ff */
[----:B------:R-:W-:-:S04]  /*0630*/  UIADD3 UR6, UPT, UPT, -UR6, 0x100000, URZ ;  /* 0x0010000006067890 */ /* 0x000fc8000fffe1ff */
[----:B------:R-:W-:Y:S02]  /*0640*/  USHF.L.U32 UR7, UR6, 0xb, URZ ;  /* 0x0000000b06077899 */ /* 0x000fe400080006ff */
[----:B------:R-:W-:Y:S01]  /*0650*/  USHF.L.U32 UR6, UR6, 0x1, URZ ;  /* 0x0000000106067899 */ /* 0x000fe200080006ff */
[----:B------:R-:W3:Y:S03]  /*0660*/  FENCE.VIEW.ASYNC.S ;  /* 0x00000000000073c6 */ /* 0x000ee60000000000 */
[----:B---3--:R3:W4:Y:S08]  /*0670*/  SYNCS.EXCH.64 URZ, [UR4], UR8 ;  /* 0x0000000804ff75b2 */ /* 0x0087300008000100 */
[----:B------:R3:W1:Y:S01]  /*0680*/  SYNCS.EXCH.64 URZ, [UR4+0x80], UR6 ;  /* 0x0000800604ff75b2 */ /* 0x0006620008000100 */
        /* <DEDUP_REMOVED lines=29> */
[----:B------:R3:W1:Y:S02]  /*0860*/  SYNCS.EXCH.64 URZ, [UR4+0xf8], UR6 ;  /* 0x0000f80604ff75b2 */ /* 0x0006640008000100 */
[----:B---34-:R-:W-:Y:S01]  /*0870*/  NOP ;  /* 0x0000000000007918 */ /* 0x018fe20000000000 */
.L_x_10:
[----:B------:R-:W-:Y:S05]  /*0880*/  BSYNC.RECONVERGENT B0 ;  /* 0x0000000000007941 */ /* 0x000fea0003800200 */
.L_x_9:
[----:B------:R-:W3:Y:S01]  /*0890*/  SHFL.IDX PT, R0, R159, RZ, 0x1f ;  /* 0x00001fff9f007589 */ /* 0x000ee200000e0000 */
[----:B------:R-:W-:Y:S01]  /*08a0*/  NOP ;  /* 0x0000000000007918 */ /* 0x000fe20000000000 */
[----:B---3--:R-:W-:-:S13]  /*08b0*/  ISETP.NE.AND P0, PT, R0, 0x1, PT ;  /* 0x000000010000780c */ /* 0x008fda0003f05270 */
[----:B------:R-:W-:Y:S05]  /*08c0*/  @P0 BRA `(.L_x_11) ;  /* 0x0000000000440947 */ /* 0x000fea0003800000 */
        /* <DEDUP_REMOVED lines=10> */
[----:B------:R-:W-:Y:S01]  /*0970*/  ELECT P0, URZ, PT ;  /* 0x0000000000ff782f */ /* 0x000fe20003800000 */
[----:B------:R-:W3:Y:S02]  /*0980*/  FENCE.VIEW.ASYNC.S ;  /* 0x00000000000073c6 */ /* 0x000ee40000000000 */
[----:B---3--:R3:W4:Y:S08]  /*0990*/  SYNCS.EXCH.64 URZ, [UR4+0x100], UR8 ;  /* 0x0001000804ff75b2 */ /* 0x0087300008000100 */
[----:B------:R3:W1:Y:S01]  /*09a0*/  SYNCS.EXCH.64 URZ, [UR4+0x110], UR6 ;  /* 0x0001100604ff75b2 */ /* 0x0006620008000100 */
[----:B------:R3:W1:Y:S01]  /*09b0*/  SYNCS.EXCH.64 URZ, [UR4+0x108], UR8 ;  /* 0x0001080804ff75b2 */ /* 0x0006620008000100 */
[----:B------:R3:W1:Y:S01]  /*09c0*/  SYNCS.EXCH.64 URZ, [UR4+0x118], UR6 ;  /* 0x0001180604ff75b2 */ /* 0x0006620008000100 */
[----:B------:R-:W-:Y:S01]  /*09d0*/  NOP ;  /* 0x0000000000007918 */ /* 0x000fe20000000000 */
.L_x_11:
[----:B------:R-:W2:Y:S01]  /*09e0*/  SHFL.IDX PT, R0, R159, RZ, 0x1f ;  /* 0x00001fff9f007589 */ /* 0x000ea200000e0000 */
[----:B------:R-:W-:Y:S01]  /*09f0*/  NOP ;  /* 0x0000000000007918 */ /* 0x000fe20000000000 */
[----:B--2---:R-:W-:-:S13]  /*0a00*/  ISETP.NE.AND P0, PT, R0, 0x3, PT ;  /* 0x000000030000780c */ /* 0x004fda0003f05270 */
[----:B------:R-:W-:Y:S05]  /*0a10*/  @P0 BRA `(.L_x_12) ;  /* 0x00000000002c0947 */ /* 0x000fea0003800000 */
[----:B---3--:R-:W-:Y:S01]  /*0a20*/  UMOV UR6, 0x400 ;  /* 0x0000040000067882 */ /* 0x008fe20000000000 */
[----:B------:R-:W-:Y:S01]  /*0a30*/  UMOV UR4, 0x20 ;  /* 0x0000002000047882 */ /* 0x000fe20000000000 */
[----:B------:R-:W-:Y:S02]  /*0a40*/  ULEA UR6, UR48, UR6, 0x18 ;  /* 0x0000000630067291 */ /* 0x000fe4000f8ec0ff */
[----:B------:R-:W-:-:S04]  /*0a50*/  UIADD3 UR4, UPT, UPT, -UR4, 0x100000, URZ ;  /* 0x0010000004047890 */ /* 0x000fc8000fffe1ff */
[----:B------:R-:W-:Y:S02]  /*0a60*/  USHF.L.U32 UR5, UR4, 0xb, URZ ;  /* 0x0000000b04057899 */ /* 0x000fe400080006ff */
[----:B------:R-:W-:Y:S01]  /*0a70*/  USHF.L.U32 UR4, UR4, 0x1, URZ ;  /* 0x0000000104047899 */ /* 0x000fe200080006ff */
[----:B------:R-:W-:Y:S01]  /*0a80*/  ELECT P0, URZ, PT ;  /* 0x0000000000ff782f */ /* 0x000fe20003800000 */
[----:B------:R-:W2:Y:S10]  /*0a90*/  FENCE.VIEW.ASYNC.S ;  /* 0x00000000000073c6 */ /* 0x000eb40000000000 */
[----:B--2---:R2:W3:Y:S01]  /*0aa0*/  SYNCS.EXCH.64 URZ, [UR6+0x120], UR4 ;  /* 0x0001200406ff75b2 */ /* 0x0044e20008000100 */
[----:B------:R2:W1:Y:S01]  /*0ab0*/  SYNCS.EXCH.64 URZ, [UR6+0x128], UR4 ;  /* 0x0001280406ff75b2 */ /* 0x0004620008000100 */
[----:B------:R-:W-:Y:S01]  /*0ac0*/  NOP ;  /* 0x0000000000007918 */ /* 0x000fe20000000000 */
.L_x_12:
[----:B------:R-:W4:Y:S01]  /*0ad0*/  SHFL.IDX PT, R0, R159, RZ, 0x1f ;  /* 0x00001fff9f007589 */ /* 0x000f2200000e0000 */
[----:B------:R-:W-:Y:S01]  /*0ae0*/  NOP ;  /* 0x0000000000007918 */ /* 0x000fe20000000000 */
[----:B----4-:R-:W-:-:S13]  /*0af0*/  ISETP.NE.AND P0, PT, R0, 0x4, PT ;  /* 0x000000040000780c */ /* 0x010fda0003f05270 */
[----:B------:R-:W-:Y:S05]  /*0b00*/  @P0 BRA `(.L_x_13) ;  /* 0x0000000000480947 */ /* 0x000fea0003800000 */
[----:B--23--:R-:W-:Y:S01]  /*0b10*/  UMOV UR4, 0x3a0 ;  /* 0x000003a000047882 */ /* 0x00cfe20000000000 */
[----:B------:R-:W-:Y:S01]  /*0b20*/  UMOV UR6, 0x400 ;  /* 0x0000040000067882 */ /* 0x000fe20000000000 */
[----:B------:R-:W-:Y:S01]  /*0b30*/  USEL UR4, UR4, 0x320, UP3 ;  /* 0x0000032004047887 */ /* 0x000fe20009800000 */
        /* <DEDUP_REMOVED lines=9> */
[----:B------:R-:W2:Y:S02]  /*0bd0*/  FENCE.VIEW.ASYNC.S ;  /* 0x00000000000073c6 */ /* 0x000ea40000000000 */
[----:B--2---:R4:W2:Y:S08]  /*0be0*/  SYNCS.EXCH.64 URZ, [UR6+0x130], UR8 ;  /* 0x0001300806ff75b2 */ /* 0x0048b00008000100 */
[----:B------:R4:W3:Y:S01]  /*0bf0*/  SYNCS.EXCH.64 URZ, [UR6+0x140], UR4 ;  /* 0x0001400406ff75b2 */ /* 0x0008e20008000100 */
[----:B------:R4:W1:Y:S01]  /*0c00*/  SYNCS.EXCH.64 URZ, [UR6+0x138], UR8 ;  /* 0x0001380806ff75b2 */ /* 0x0008620008000100 */
[----:B------:R4:W1:Y:S02]  /*0c10*/  SYNCS.EXCH.64 URZ, [UR6+0x148], UR4 ;  /* 0x0001480406ff75b2 */ /* 0x0008640008000100 */
[----:B----4-:R-:W-:Y:S01]  /*0c20*/  NOP ;  /* 0x0000000000007918 */ /* 0x010fe20000000000 */
.L_x_13:
[----:B------:R-:W4:Y:S01]  /*0c30*/  SHFL.IDX PT, R0, R159, RZ, 0x1f ;  /* 0x00001fff9f007589 */ /* 0x000f2200000e0000 */
[----:B------:R-:W-:Y:S01]  /*0c40*/  NOP ;  /* 0x0000000000007918 */ /* 0x000fe20000000000 */
[----:B----4-:R-:W-:-:S13]  /*0c50*/  ISETP.NE.AND P0, PT, R0, 0x5, PT ;  /* 0x000000050000780c */ /* 0x010fda0003f05270 */
[----:B------:R-:W-:Y:S05]  /*0c60*/  @P0 BRA `(.L_x_14) ;  /* 0x0000000000540947 */ /* 0x000fea0003800000 */
[----:B--23--:R-:W-:Y:S01]  /*0c70*/  UMOV UR4, 0x400 ;  /* 0x0000040000047882 */ /* 0x00cfe20000000000 */
        /* <DEDUP_REMOVED lines=14> */
[----:B------:R4:W1:Y:S01]  /*0d60*/  SYNCS.EXCH.64 URZ, [UR4+0x178], UR8 ;  /* 0x0001780804ff75b2 */ /* 0x0008620008000100 */
[----:B------:R4:W1:Y:S01]  /*0d70*/  SYNCS.EXCH.64 URZ, [UR4+0x160], UR6 ;  /* 0x0001600604ff75b2 */ /* 0x0008620008000100 */
[----:B------:R4:W1:Y:S01]  /*0d80*/  SYNCS.EXCH.64 URZ, [UR4+0x180], UR8 ;  /* 0x0001800804ff75b2 */ /* 0x0008620008000100 */
[----:B------:R4:W1:Y:S01]  /*0d90*/  SYNCS.EXCH.64 URZ, [UR4+0x168], UR6 ;  /* 0x0001680604ff75b2 */ /* 0x0008620008000100 */
[----:B------:R4:W1:Y:S02]  /*0da0*/  SYNCS.EXCH.64 URZ, [UR4+0x188], UR8 ;  /* 0x0001880804ff75b2 */ /* 0x0008640008000100 */
[----:B----4-:R-:W-:Y:S01]  /*0db0*/  NOP ;  /* 0x0000000000007918 */ /* 0x010fe20000000000 */
.L_x_14:
[----:B------:R-:W4:Y:S01]  /*0dc0*/  SHFL.IDX PT, R0, R159, RZ, 0x1f ;  /* 0x00001fff9f007589 */ /* 0x000f2200000e0000 */
[----:B------:R-:W-:Y:S01]  /*0dd0*/  ISETP.NE.OR P1, PT, RZ, UR13, !P1 ;  /* 0x0000000dff007c0c */ /* 0x000fe2000cf25670 */
[----:B------:R-:W-:Y:S01]  /*0de0*/  NOP ;  /* 0x0000000000007918 */ /* 0x000fe20000000000 */
[----:B----4-:R-:W-:-:S13]  /*0df0*/  ISETP.NE.AND P0, PT, R0, 0x3, PT ;  /* 0x000000030000780c */ /* 0x010fda0003f05270 */
[----:B------:R-:W-:Y:S05]  /*0e00*/  @P0 BRA `(.L_x_15) ;  /* 0x0000000000340947 */ /* 0x000fea0003800000 */
[----:B--23--:R-:W-:Y:S01]  /*0e10*/  UMOV UR4, 0x400 ;  /* 0x0000040000047882 */ /* 0x00cfe20000000000 */
[----:B------:R-:W-:Y:S01]  /*0e20*/  UMOV UR6, 0x20 ;  /* 0x0000002000067882 */ /* 0x000fe20000000000 */
[----:B------:R-:W-:Y:S02]  /*0e30*/  ULEA UR4, UR48, UR4, 0x18 ;  /* 0x0000000430047291 */ /* 0x000fe4000f8ec0ff */
[----:B------:R-:W-:-:S04]  /*0e40*/  UIADD3 UR6, UPT, UPT, -UR6, 0x100000, URZ ;  /* 0x0010000006067890 */ /* 0x000fc8000fffe1ff */
[----:B------:R-:W-:Y:S02]  /*0e50*/  USHF.L.U32 UR7, UR6, 0xb, URZ ;  /* 0x0000000b06077899 */ /* 0x000fe400080006ff */
[----:B------:R-:W-:Y:S01]  /*0e60*/  USHF.L.U32 UR6, UR6, 0x1, URZ ;  /* 0x0000000106067899 */ /* 0x000fe200080006ff */
[----:B------:R-:W-:Y:S01]  /*0e70*/  ELECT P0, URZ, PT ;  /* 0x0000000000ff782f */ /* 0x000fe20003800000 */
[----:B------:R-:W2:Y:S10]  /*0e80*/  FENCE.VIEW.ASYNC.S ;  /* 0x00000000000073c6 */ /* 0x000eb40000000000 */
[----:B--2---:R4:W2:Y:S01]  /*0e90*/  SYNCS.EXCH.64 URZ, [UR4+0x190], UR6 ;  /* 0x0001900604ff75b2 */ /* 0x0048a20008000100 */
[----:B------:R4:W3:Y:S01]  /*0ea0*/  SYNCS.EXCH.64 URZ, [UR4+0x1a0], UR6 ;  /* 0x0001a00604ff75b2 */ /* 0x0008e20008000100 */
[----:B------:R4:W1:Y:S01]  /*0eb0*/  SYNCS.EXCH.64 URZ, [UR4+0x198], UR6 ;  /* 0x0001980604ff75b2 */ /* 0x0008620008000100 */
[----:B------:R4:W1:Y:S02]  /*0ec0*/  SYNCS.EXCH.64 URZ, [UR4+0x1a8], UR6 ;  /* 0x0001a80604ff75b2 */ /* 0x0008640008000100 */
[----:B----4-:R-:W-:Y:S01]  /*0ed0*/  NOP ;  /* 0x0000000000007918 */ /* 0x010fe20000000000 */
.L_x_15:
[----:B------:R-:W-:Y:S01]  /*0ee0*/  VOTEU.ALL UP0, P1 ;  /* 0x0000000000ff7886 */ /* 0x000fe20000800000 */
[----:B--23--:R-:W-:Y:S01]  /*0ef0*/  UMOV UR4, 0x20 ;  /* 0x0000002000047882 */ /* 0x00cfe20000000000 */
[----:B------:R-:W2:Y:S01]  /*0f00*/  LDCU UR7, c[0x0][0x36c] ;  /* 0x00006d80ff0777ac */ /* 0x000ea20008000800 */
[----:B------:R-:W-:Y:S01]  /*0f10*/  NOP ;  /* 0x0000000000007918 */ /* 0x000fe20000000000 */
[----:B------:R-:W-:Y:S01]  /*0f20*/  LOP3.LUT R0, R170, 0x1f, RZ, 0xc0, !PT ;  /* 0x0000001faa007812 */ /* 0x000fe200078ec0ff */
[----:B------:R-:W-:Y:S01]  /*0f30*/  @!UP0 UMOV UR6, 0x400 ;  /* 0x0000040000068882 */ /* 0x000fe20000000000 */
[----:B------:R-:W-:-:S04]  /*0f40*/  @!UP0 UIADD3 UR4, UPT, UPT, -UR4, 0x100000, URZ ;  /* 0x0010000004048890 */ /* 0x000fc8000fffe1ff */
[----:B------:R-:W-:Y:S02]  /*0f50*/  @!UP0 USHF.L.U32 UR5, UR4, 0xb, URZ ;  /* 0x0000000b04058899 */ /* 0x000fe400080006ff */
[----:B------:R-:W-:Y:S02]  /*0f60*/  @!UP0 USHF.L.U32 UR4, UR4, 0x1, URZ ;  /* 0x0000000104048899 */ /* 0x000fe400080006ff */
[----:B------:R-:W-:Y:S01]  /*0f70*/  @!UP0 ULEA UR6, UR48, UR6, 0x18 ;  /* 0x0000000630068291 */ /* 0x000fe2000f8ec0ff */
[----:B------:R-:W-:Y:S01]  /*0f80*/  VOTEU.ALL UP0, P1 ;  /* 0x0000000000ff7886 */ /* 0x000fe20000800000 */
[----:B------:R-:W-:Y:S02]  /*0f90*/  UISETP.NE.AND UP4, UPT, UR13, URZ, UPT ;  /* 0x000000ff0d00728c */ /* 0x000fe4000bf85270 */
[----:B--2---:R-:W-:Y:S01]  /*0fa0*/  UISETP.EQ.U32.AND UP5, UPT, UR7, 0x1, UPT ;  /* 0x000000010700788c */ /* 0x004fe2000bfa2070 */
[----:B------:R-:W2:Y:S07]  /*0fb0*/  FENCE.VIEW.ASYNC.S ;  /* 0x00000000000073c6 */ /* 0x000eae0000000000 */
[----:B--2---:R2:W3:Y:S01]  /*0fc0*/  @!UP0 SYNCS.EXCH.64 URZ, [UR6+0x1b0], UR4 ;  /* 0x0001b00406ff85b2 */ /* 0x0044e20008000100 */
[----:B------:R-:W-:Y:S05]  /*0fd0*/  BRA.U !UP5, `(.L_x_16) ;  /* 0x000000010d087547 */ /* 0x000fea000b800000 */
[----:B-1-3--:R-:W-:Y:S01]  /*0fe0*/  UCGABAR_ARV ;  /* 0x00000000000079c7 */ /* 0x00afe20008000000 */
[----:B------:R-:W-:Y:S05]  /*0ff0*/  BRA `(.L_x_17) ;  /* 0x0000000000047947 */ /* 0x000fea0003800000 */
.L_x_16:
[----:B-1-3--:R-:W-:Y:S01]  /*1000*/  NOP ;  /* 0x0000000000007918 */ /* 0x00afe20000000000 */
.L_x_17:
[----:B------:R-:W1:Y:S01]  /*1010*/  S2UR UR21, SR_CTAID.X ;  /* 0x00000000001579c3 */ /* 0x000e620000002500 */
[----:B------:R-:W-:-:S05]  /*1020*/  CS2R.32 R3, SR_CgaSize ;  /* 0x0000000000037805 */ /* 0x000fca0000008a00 */
[----:B------:R-:W-:-:S05]  /*1030*/  IMAD R3, R3, -0xa0, RZ ;  /* 0xffffff6003037824 */ /* 0x000fca00078e02ff */
[----:B--2---:R-:W-:-:S14]  /*1040*/  R2UR UR5, R3 ;  /* 0x00000000030572ca */ /* 0x004fdc00000e0000 */
[----:B------:R-:W2:Y:S01]  /*1050*/  LDCU UR5, c[0x0][UR5+0x2b0] ;  /* 0x00005600050577ac */ /* 0x000ea20008000800 */
[----:B------:R-:W-:-:S05]  /*1060*/  CS2R.32 R3, SR_CgaSize ;  /* 0x0000000000037805 */ /* 0x000fca0000008a00 */
[----:B------:R-:W-:-:S05]  /*1070*/  IMAD R3, R3, -0xa0, RZ ;  /* 0xffffff6003037824 */ /* 0x000fca00078e02ff */
[----:B------:R-:W-:-:S14]  /*1080*/  R2UR UR4, R3 ;  /* 0x00000000030472ca */ /* 0x000fdc00000e0000 */
[----:B------:R-:W3:Y:S01]  /*1090*/  LDCU UR4, c[0x0][UR4+0x2b4] ;  /* 0x00005680040477ac */ /* 0x000ee20008000800 */
[----:B------:R-:W4:Y:S01]  /*10a0*/  S2UR UR7, SR_CTAID.Y ;  /* 0x00000000000779c3 */ /* 0x000f220000002600 */
[----:B------:R-:W3:Y:S01]  /*10b0*/  LDCU UR18, c[0x0][0xb24] ;  /* 0x00016480ff1277ac */ /* 0x000ee20008000800 */
[----:B------:R-:W-:-:S05]  /*10c0*/  CS2R.32 R3, SR_CgaSize ;  /* 0x0000000000037805 */ /* 0x000fca0000008a00 */
[----:B------:R-:W-:-:S05]  /*10d0*/  IMAD R3, R3, -0xa0, RZ ;  /* 0xffffff6003037824 */ /* 0x000fca00078e02ff */
[----:B------:R-:W-:-:S14]  /*10e0*/  R2UR UR62, R3 ;  /* 0x00000000033e72ca */ /* 0x000fdc00000e0000 */
[----:B------:R-:W3:Y:S01]  /*10f0*/  LDCU UR62, c[0x0][UR62+0x2a0] ;  /* 0x000054003e3e77ac */ /* 0x000ee20008000800 */
[----:B------:R-:W1:Y:S01]  /*1100*/  S2UR UR36, SR_CTAID.Z ;  /* 0x00000000002479c3 */ /* 0x000e620000002700 */
[----:B------:R-:W-:-:S05]  /*1110*/  CS2R.32 R3, SR_CgaSize ;  /* 0x0000000000037805 */ /* 0x000fca0000008a00 */
[----:B------:R-:W-:-:S05]  /*1120*/  IMAD R3, R3, -0xa0, RZ ;  /* 0xffffff6003037824 */ /* 0x000fca00078e02ff */
[----:B------:R-:W-:-:S14]  /*1130*/  R2UR UR59, R3 ;  /* 0x00000000033b72ca */ /* 0x000fdc00000e0000 */
[----:B------:R-:W3:Y:S01]  /*1140*/  LDCU UR59, c[0x0][UR59+0x2a4] ;  /* 0x000054803b3b77ac */ /* 0x000ee20008000800 */
[----:B------:R-:W-:Y:S02]  /*1150*/  UISETP.GT.U32.AND UP0, UPT, UR33, 0xffff, UPT ;  /* 0x0000ffff2100788c */ /* 0x000fe4000bf04070 */
[----:B------:R-:W-:Y:S01]  /*1160*/  USHF.L.U32 UR28, UR48, 0xb, URZ ;  /* 0x0000000b301c7899 */ /* 0x000fe200080006ff */
[----:B-1----:R-:W-:Y:S01]  /*1170*/  I2FP.F32.U32 R3, UR21 ;  /* 0x0000001500037c45 */ /* 0x002fe20008201000 */
[----:B------:R-:W-:Y:S01]  /*1180*/  UMOV UR29, 0x5 ;  /* 0x00000005001d7882 */ /* 0x000fe20000000000 */
[----:B------:R-:W1:Y:S03]  /*1190*/  LDCU UR42, c[0x0][0xb24] ;  /* 0x00016480ff2a77ac */ /* 0x000e660008000800 */
[----:B--2---:R-:W-:Y:S01]  /*11a0*/  FMUL R3, R3, UR5 ;  /* 0x0000000503037c20 */ /* 0x004fe20008400000 */
[----:B------:R-:W-:Y:S01]  /*11b0*/  USEL UR5, UR33, 0xffff, !UP0 ;  /* 0x0000ffff21057887 */ /* 0x000fe2000c000000 */
[----:B----4-:R-:W-:Y:S01]  /*11c0*/  I2FP.F32.U32 R2, UR7 ;  /* 0x0000000700027c45 */ /* 0x010fe20008201000 */
[----:B------:R-:W2:Y:S03]  /*11d0*/  LDCU UR23, c[0x0][0xb30] ;  /* 0x00016600ff1777ac */ /* 0x000ea60008000800 */
[----:B------:R-:W4:Y:S01]  /*11e0*/  F2I.U32.TRUNC.NTZ R3, R3 ;  /* 0x0000000300037305 */ /* 0x000f22000020f000 */
[----:B---3--:R-:W-:Y:S01]  /*11f0*/  FMUL R2, R2, UR4 ;  /* 0x0000000402027c20 */ /* 0x008fe20008400000 */
[----:B------:R-:W-:-:S02]  /*1200*/  ULOP3.LUT UR19, UR5, 0xffff, URZ, 0xc0, !UPT ;  /* 0x0000ffff05137892 */ /* 0x000fc4000f8ec0ff */
[----:B------:R-:W-:Y:S01]  /*1210*/  UISETP.GE.AND UP2, UPT, UR18, 0x1, UPT ;  /* 0x000000011200788c */ /* 0x000fe2000bf46270 */
[----:B------:R-:W-:-:S03]  /*1220*/  UMOV UR20, UR7 ;  /* 0x0000000700147c82 */ /* 0x000fc60008000000 */
[----:B------:R-:W3:Y:S01]  /*1230*/  F2I.U32.TRUNC.NTZ R2, R2 ;  /* 0x0000000200027305 */ /* 0x000ee2000020f000 */
[----:B------:R-:W-:Y:S01]  /*1240*/  UMOV UR16, UR21 ;  /* 0x0000001500107c82 */ /* 0x000fe20008000000 */
[----:B----4-:R-:W-:Y:S02]  /*1250*/  R2UR UR4, R3 ;  /* 0x00000000030472ca */ /* 0x010fe400000e0000 */
[----:B------:R-:W-:Y:S02]  /*1260*/  PRMT R3, RZ, 0x7610, R3 ;  /* 0x00007610ff037816 */ /* 0x000fe40000000003 */
[----:B---3--:R-:W-:Y:S02]  /*1270*/  R2UR UR6, R2 ;  /* 0x00000000020672ca */ /* 0x008fe400000e0000 */
[----:B------:R-:W-:-:S07]  /*1280*/  PRMT R2, RZ, 0x7610, R2 ;  /* 0x00007610ff027816 */ /* 0x000fce0000000002 */
[----:B------:R-:W-:-:S04]  /*1290*/  UIADD3 UR5, UPT, UPT, -UR4, URZ, URZ ;  /* 0x000000ff04057290 */ /* 0x000fc8000fffe1ff */
[----:B------:R-:W-:Y:S02]  /*12a0*/  UIMAD UR62, UR62, UR5, UR21 ;  /* 0x000000053e3e72a4 */ /* 0x000fe4000f8e0215 */
[----:B------:R-:W-:-:S04]  /*12b0*/  UIADD3 UR4, UPT, UPT, -UR6, URZ, URZ ;  /* 0x000000ff06047290 */ /* 0x000fc8000fffe1ff */
[----:B------:R-:W-:Y:S01]  /*12c0*/  UIMAD UR59, UR59, UR4, UR7 ;  /* 0x000000043b3b72a4 */ /* 0x000fe2000f8e0207 */
[----:B-12---:R-:W-:Y:S11]  /*12d0*/  BRA.U UP4, `(.L_x_18) ;  /* 0x00000001043c7547 */ /* 0x006ff6000b800000 */
[----:B------:R-:W-:Y:S02]  /*12e0*/  UISETP.GT.U32.AND UP0, UPT, UR62, 0x1, UPT ;  /* 0x000000013e00788c */ /* 0x000fe4000bf04070 */
[----:B------:R-:W-:Y:S02]  /*12f0*/  ULOP3.LUT UR4, UR62, 0xfffffffe, URZ, 0xc0, !UPT ;  /* 0xfffffffe3e047892 */ /* 0x000fe4000f8ec0ff */
[----:B------:R-:W-:Y:S02]  /*1300*/  UISETP.NE.AND UP1, UPT, UR59, URZ, UP0 ;  /* 0x000000ff3b00728c */ /* 0x000fe40008725270 */
[----:B------:R-:W-:Y:S02]  /*1310*/  UISETP.NE.AND UP0, UPT, UR59, 0x1, UP0 ;  /* 0x000000013b00788c */ /* 0x000fe40008705270 */
[----:B------:R-:W-:Y:S02]  /*1320*/  USEL UR7, URZ, 0x1, UP1 ;  /* 0x00000001ff077887 */ /* 0x000fe40008800000 */
[----:B------:R-:W-:-:S02]  /*1330*/  USEL UR6, URZ, 0x4, UP0 ;  /* 0x00000004ff067887 */ /* 0x000fc40008000000 */
[----:B------:R-:W-:Y:S02]  /*1340*/  USEL UR5, URZ, 0x2, UP1 ;  /* 0x00000002ff057887 */ /* 0x000fe40008800000 */
[----:B------:R-:W-:Y:S02]  /*1350*/  ULEA UR4, UR59, UR4, 0x1 ;  /* 0x000000043b047291 */ /* 0x000fe4000f8e08ff */
[----:B------:R-:W-:Y:S02]  /*1360*/  USEL UR8, URZ, 0x8, UP0 ;  /* 0x00000008ff087887 */ /* 0x000fe40008000000 */
[----:B------:R-:W-:-:S03]  /*1370*/  UIADD3 UR5, UPT, UPT, UR5, UR6, UR7 ;  /* 0x0000000605057290 */ /* 0x000fc6000fffe007 */
[----:B------:R-:W-:Y:S01]  /*1380*/  UMOV UR6, 0x3 ;  /* 0x0000000300067882 */ /* 0x000fe20000000000 */
[----:B------:R-:W-:Y:S02]  /*1390*/  UIADD3 UR5, UPT, UPT, UR5, UR8, URZ ;  /* 0x0000000805057290 */ /* 0x000fe4000fffe0ff */
[----:B------:R-:W-:-:S04]  /*13a0*/  USHF.L.U32 UR4, UR6, UR4, URZ ;  /* 0x0000000406047299 */ /* 0x000fc800080006ff */
[----:B------:R-:W-:Y:S02]  /*13b0*/  MOV R3, UR5 ;  /* 0x0000000500037c02 */ /* 0x000fe40008000f00 */
[----:B------:R-:W-:Y:S02]  /*13c0*/  MOV R2, UR4 ;  /* 0x0000000400027c02 */ /* 0x000fe40008000f00 */
.L_x_18:
[----:B------:R-:W-:Y:S05]  /*13d0*/  BRA.U !UP2, `(.L_x_19) ;  /* 0x000000010ad07547 */ /* 0x000fea000b800000 */
[----:B------:R-:W1:Y:S01]  /*13e0*/  LDCU.128 UR24, c[0x0][0xb10] ;  /* 0x00016200ff1877ac */ /* 0x000e620008000c00 */
[----:B------:R-:W2:Y:S01]  /*13f0*/  LDCU UR12, c[0x0][0x370] ;  /* 0x00006e00ff0c77ac */ /* 0x000ea20008000800 */
[----:B------:R-:W3:Y:S01]  /*1400*/  LDCU UR5, c[0x0][0x374] ;  /* 0x00006e80ff0577ac */ /* 0x000ee20008000800 */
[----:B------:R-:W4:Y:S01]  /*1410*/  LDCU UR22, c[0x0][0xb0c] ;  /* 0x00016180ff1677ac */ /* 0x000f220008000800 */
[----:B------:R-:W4:Y:S01]  /*1420*/  LDCU UR4, c[0x0][0xb20] ;  /* 0x00016400ff0477ac */ /* 0x000f220008000800 */
[----:B------:R-:W4:Y:S01]  /*1430*/  LDCU.64 UR16, c[0x0][0xb28] ;  /* 0x00016500ff1077ac */ /* 0x000f220008000a00 */
[----:B-1----:R-:W-:Y:S02]  /*1440*/  UISETP.NE.AND UP0, UPT, UR26, 0x1, UPT ;  /* 0x000000011a00788c */ /* 0x002fe4000bf05270 */
[----:B---3--:R-:W-:Y:S02]  /*1450*/  UIMAD.WIDE.U32 UR6, UR5, UR27, URZ ;  /* 0x0000001b050672a5 */ /* 0x008fe4000f8e00ff */
[----:B--2---:R-:W-:-:S02]  /*1460*/  UIMAD.WIDE.U32 UR8, UR12, UR24, URZ ;  /* 0x000000180c0872a5 */ /* 0x004fc4000f8e00ff */
[----:B----4-:R-:W-:Y:S02]  /*1470*/  UISETP.NE.AND UP1, UPT, UR22, 0x1, UPT ;  /* 0x000000011600788c */ /* 0x010fe4000bf25270 */
[----:B------:R-:W-:Y:S01]  /*1480*/  UISETP.NE.AND UP2, UPT, UR18, 0x1, UPT ;  /* 0x000000011200788c */ /* 0x000fe2000bf45270 */
[----:B------:R-:W-:Y:S02]  /*1490*/  UMOV UR6, UR7 ;  /* 0x0000000700067c82 */ /* 0x000fe40008000000 */
[----:B------:R-:W-:Y:S01]  /*14a0*/  UMOV UR8, UR9 ;  /* 0x0000000900087c82 */ /* 0x000fe20008000000 */
[----:B------:R-:W-:Y:S02]  /*14b0*/  @UP0 USHF.R.U32.HI UR5, URZ, UR4, UR6 ;  /* 0x00000004ff050299 */ /* 0x000fe40008011606 */
[----:B------:R-:W-:Y:S02]  /*14c0*/  UIMAD.WIDE.U32 UR14, UR20, UR27, URZ ;  /* 0x0000001b140e72a5 */ /* 0x000fe4000f8e00ff */
[----:B------:R-:W-:-:S02]  /*14d0*/  UIMAD.WIDE.U32 UR6, UR5, UR16, URZ ;  /* 0x00000010050672a5 */ /* 0x000fc4000f8e00ff */
[----:B------:R-:W-:Y:S02]  /*14e0*/  @UP1 USHF.R.U32.HI UR12, URZ, UR25, UR8 ;  /* 0x00000019ff0c1299 */ /* 0x000fe40008011608 */
[----:B------:R-:W-:Y:S02]  /*14f0*/  UIMAD.WIDE.U32 UR10, UR21, UR24, URZ ;  /* 0x00000018150a72a5 */ /* 0x000fe4000f8e00ff */
[----:B------:R-:W-:Y:S01]  /*1500*/  UIMAD.WIDE.U32 UR8, UR12, UR16, URZ ;  /* 0x000000100c0872a5 */ /* 0x000fe2000f8e00ff */
[----:B------:R-:W-:Y:S01]  /*1510*/  UMOV UR14, UR15 ;  /* 0x0000000f000e7c82 */ /* 0x000fe20008000000 */
[----:B------:R-:W-:Y:S01]  /*1520*/  UMOV UR6, UR7 ;  /* 0x0000000700067c82 */ /* 0x000fe20008000000 */
[----:B------:R-:W-:Y:S02]  /*1530*/  USHF.R.U32.HI UR14, URZ, UR4, UR14 ;  /* 0x00000004ff0e7299 */ /* 0x000fe4000801160e */
[----:B------:R-:W-:Y:S01]  /*1540*/  @UP2 USHF.R.U32.HI UR5, URZ, UR17, UR6 ;  /* 0x00000011ff052299 */ /* 0x000fe20008011606 */
[----:B------:R-:W-:-:S02]  /*1550*/  UMOV UR10, UR11 ;  /* 0x0000000b000a7c82 */ /* 0x000fc40008000000 */
[----:B------:R-:W-:Y:S01]  /*1560*/  UMOV UR6, UR9 ;  /* 0x0000000900067c82 */ /* 0x000fe20008000000 */
[----:B------:R-:W-:Y:S02]  /*1570*/  USHF.R.U32.HI UR10, URZ, UR25, UR10 ;  /* 0x00000019ff0a7299 */ /* 0x000fe4000801160a */
[----:B------:R-:W-:Y:S02]  /*1580*/  @UP2 USHF.R.U32.HI UR12, URZ, UR17, UR6 ;  /* 0x00000011ff0c2299 */ /* 0x000fe40008011606 */
[----:B------:R-:W-:Y:S02]  /*1590*/  USEL UR4, UR20, UR14, !UP0 ;  /* 0x0000000e14047287 */ /* 0x000fe4000c000000 */
[----:B------:R-:W-:Y:S02]  /*15a0*/  UIMAD UR6, UR5, UR18, URZ ;  /* 0x00000012050672a4 */ /* 0x000fe4000f8e02ff */
[----:B------:R-:W-:Y:S02]  /*15b0*/  USEL UR5, UR21, UR10, !UP1 ;  /* 0x0000000a15057287 */ /* 0x000fe4000c800000 */
[----:B------:R-:W-:-:S02]  /*15c0*/  UIMAD UR8, UR12, UR18, URZ ;  /* 0x000000120c0872a4 */ /* 0x000fc4000f8e02ff */
[----:B------:R-:W-:Y:S02]  /*15d0*/  UISETP.GE.AND UP0, UPT, UR4, UR6, UPT ;  /* 0x000000060400728c */ /* 0x000fe4000bf06270 */
[----:B------:R-:W-:Y:S02]  /*15e0*/  UIMAD.WIDE.U32 UR6, UR4, UR16, URZ ;  /* 0x00000010040672a5 */ /* 0x000fe4000f8e00ff */
[----:B------:R-:W-:Y:S02]  /*15f0*/  UISETP.GE.OR UP0, UPT, UR5, UR8, UP0 ;  /* 0x000000080500728c */ /* 0x000fe40008706670 */
[----:B------:R-:W-:Y:S02]  /*1600*/  UIMAD.WIDE.U32 UR8, UR5, UR16, URZ ;  /* 0x00000010050872a5 */ /* 0x000fe4000f8e00ff */
[----:B------:R-:W-:Y:S02]  /*1610*/  USHF.R.U32.HI UR7, URZ, UR17, UR7 ;  /* 0x00000011ff077299 */ /* 0x000fe40008011607 */
[----:B------:R-:W-:-:S02]  /*1620*/  UIADD3 UR10, UPT, UPT, -UR4, URZ, URZ ;  /* 0x000000ff040a7290 */ /* 0x000fc4000fffe1ff */
[----:B------:R-:W-:Y:S02]  /*1630*/  USEL UR7, UR4, UR7, !UP2 ;  /* 0x0000000704077287 */ /* 0x000fe4000d000000 */
[----:B------:R-:W-:Y:S01]  /*1640*/  UIADD3 UR16, UPT, UPT, -UR5, URZ, URZ ;  /* 0x000000ff05107290 */ /* 0x000fe2000fffe1ff */
[----:B------:R-:W-:Y:S01]  /*1650*/  @!UP0 UMOV UR6, UR9 ;  /* 0x0000000900068c82 */ /* 0x000fe20008000000 */
[----:B------:R-:W-:Y:S02]  /*1660*/  UIADD3 UR8, UPT, UPT, -UR7, URZ, URZ ;  /* 0x000000ff07087290 */ /* 0x000fe4000fffe1ff */
[----:B------:R-:W-:Y:S02]  /*1670*/  @!UP0 USHF.R.U32.HI UR6, URZ, UR17, UR6 ;  /* 0x00000011ff068299 */ /* 0x000fe40008011606 */
[----:B------:R-:W-:Y:S02]  /*1680*/  UIMAD UR8, UR18, UR8, UR4 ;  /* 0x00000008120872a4 */ /* 0x000fe4000f8e0204 */
[----:B------:R-:W-:-:S02]  /*1690*/  @!UP0 USEL UR6, UR5, UR6, !UP2 ;  /* 0x0000000605068287 */ /* 0x000fc4000d000000 */
[----:B------:R-:W-:Y:S02]  /*16a0*/  UIMAD UR20, UR26, UR10, UR20 ;  /* 0x0000000a1a1472a4 */ /* 0x000fe4000f8e0214 */
[----:B------:R-:W-:Y:S02]  /*16b0*/  @!UP0 UIADD3 UR7, UPT, UPT, UR7, -UR6, URZ ;  /* 0x8000000607078290 */ /* 0x000fe4000fffe0ff */
[----:B------:R-:W-:Y:S02]  /*16c0*/  @!UP0 UIMAD UR6, UR8, UR12, UR6 ;  /* 0x0000000c080682a4 */ /* 0x000fe4000f8e0206 */
[----:B------:R-:W-:Y:S02]  /*16d0*/  @!UP0 UIMAD UR4, UR7, UR18, UR5 ;  /* 0x00000012070482a4 */ /* 0x000fe4000f8e0205 */
[----:B------:R-:W-:Y:S02]  /*16e0*/  UIMAD UR16, UR22, UR16, UR21 ;  /* 0x00000010161072a4 */ /* 0x000fe4000f8e0215 */
[----:B------:R-:W-:Y:S01]  /*16f0*/  UIMAD UR20, UR4, UR26, UR20 ;  /* 0x0000001a041472a4 */ /* 0x000fe2000f8e0214 */
[----:B------:R-:W-:-:S02]  /*1700*/  @!UP0 UMOV UR5, UR6 ;  /* 0x0000000600058c82 */ /* 0x000fc40008000000 */
[----:B------:R-:W-:-:S12]  /*1710*/  UIMAD UR16, UR5, UR22, UR16 ;  /* 0x00000016051072a4 */ /* 0x000fd8000f8e0210 */
.L_x_19:
[----:B------:R-:W-:Y:S02]  /*1720*/  UISETP.NE.AND UP1, UPT, UR23, 0x1, UPT ;  /* 0x000000011700788c */ /* 0x000fe4000bf25270 */
[----:B------:R-:W-:Y:S02]  /*1730*/  UISETP.NE.AND UP0, UPT, UR13, 0x2, UPT ;  /* 0x000000020d00788c */ /* 0x000fe4000bf05270 */
[----:B------:R-:W-:Y:S02]  /*1740*/  ULOP3.LUT UR28, UR28, 0x1000, URZ, 0xc0, !UPT ;  /* 0x000010001c1c7892 */ /* 0x000fe4000f8ec0ff */
[----:B------:R-:W-:-:S03]  /*1750*/  USHF.L.U32 UR24, UR29, UR19, URZ ;  /* 0x000000131d187299 */ /* 0x000fc600080006ff */
[----:B------:R-:W-:Y:S09]  /*1760*/  BRA.U UP1, `(.L_x_20) ;  /* 0x0000000101447547 */ /* 0x000ff2000b800000 */
[----:B------:R-:W1:Y:S01]  /*1770*/  LDCU.128 UR8, c[0x0][0xb10] ;  /* 0x00016200ff0877ac */ /* 0x000e620008000c00 */
[----:B------:R-:W2:Y:S01]  /*1780*/  LDCU UR12, c[0x0][0xb0c] ;  /* 0x00016180ff0c77ac */ /* 0x000ea20008000800 */
[----:B------:R-:W3:Y:S01]  /*1790*/  LDCU UR14, c[0x0][0xb20] ;  /* 0x00016400ff0e77ac */ /* 0x000ee20008000800 */
[----:B-1----:R-:W-:Y:S02]  /*17a0*/  UIMAD.WIDE.U32 UR6, UR16, UR8, URZ ;  /* 0x00000008100672a5 */ /* 0x002fe4000f8e00ff */
[----:B------:R-:W-:Y:S02]  /*17b0*/  UIMAD.WIDE.U32 UR4, UR20, UR11, URZ ;  /* 0x0000000b140472a5 */ /* 0x000fe4000f8e00ff */
[----:B--2---:R-:W-:Y:S02]  /*17c0*/  UISETP.NE.AND UP2, UPT, UR12, 0x1, UPT ;  /* 0x000000010c00788c */ /* 0x004fe4000bf45270 */
[----:B------:R-:W-:Y:S01]  /*17d0*/  UISETP.NE.AND UP1, UPT, UR10, 0x1, UPT ;  /* 0x000000010a00788c */ /* 0x000fe2000bf25270 */
[----:B------:R-:W-:-:S02]  /*17e0*/  UMOV UR6, UR7 ;  /* 0x0000000700067c82 */ /* 0x000fc40008000000 */
[----:B------:R-:W-:Y:S01]  /*17f0*/  UMOV UR4, UR5 ;  /* 0x0000000500047c82 */ /* 0x000fe20008000000 */
[----:B------:R-:W-:Y:S02]  /*1800*/  USHF.R.U32.HI UR6, URZ, UR9, UR6 ;  /* 0x00000009ff067299 */ /* 0x000fe40008011606 */
[----:B---3--:R-:W-:Y:S02]  /*1810*/  USHF.R.U32.HI UR4, URZ, UR14, UR4 ;  /* 0x0000000eff047299 */ /* 0x008fe40008011604 */
[----:B------:R-:W-:Y:S02]  /*1820*/  USEL UR5, UR16, UR6, !UP2 ;  /* 0x0000000610057287 */ /* 0x000fe4000d000000 */
[----:B------:R-:W-:-:S04]  /*1830*/  USEL UR4, UR20, UR4, !UP1 ;  /* 0x0000000414047287 */ /* 0x000fc8000c800000 */
[----:B------:R-:W-:Y:S02]  /*1840*/  UIADD3 UR6, UPT, UPT, -UR4, UR5, URZ ;  /* 0x0000000504067290 */ /* 0x000fe4000fffe1ff */
[----:B------:R-:W-:Y:S02]  /*1850*/  UIADD3 UR4, UPT, UPT, UR4, -UR5, URZ ;  /* 0x8000000504047290 */ /* 0x000fe4000fffe0ff */
[----:B------:R-:W-:Y:S02]  /*1860*/  UIMAD UR20, UR6, UR10, UR20 ;  /* 0x0000000a061472a4 */ /* 0x000fe4000f8e0214 */
[----:B------:R-:W-:-:S12]  /*1870*/  UIMAD UR16, UR4, UR12, UR16 ;  /* 0x0000000c041072a4 */ /* 0x000fd8000f8e0210 */
.L_x_20:
[----:B------:R-:W-:Y:S05]  /*1880*/  BRA.U !UP5, `(.L_x_21) ;  /* 0x000000010d0c7547 */ /* 0x000fea000b800000 */
[----:B------:R-:W-:Y:S01]  /*1890*/  UCGABAR_WAIT ;  /* 0x0000000000007dc7 */ /* 0x000fe20008000000 */
[----:B------:R-:W-:Y:S01]  /*18a0*/  CCTL.IVALL ;  /* 0x00000000ff00798f */ /* 0x000fe20002000000 */
[----:B------:R-:W-:Y:S05]  /*18b0*/  BRA `(.L_x_22) ;  /* 0x0000000000047947 */ /* 0x000fea0003800000 */
.L_x_21:
[----:B------:R-:W-:Y:S06]  /*18c0*/  BAR.SYNC.DEFER_BLOCKING 0x0 ;  /* 0x0000000000007b1d */ /* 0x000fec0000010000 */
.L_x_22:
[----:B------:R-:W-:Y:S05]  /*18d0*/  BRA.U UP0, `(.L_x_23) ;  /* 0x0000001900887547 */ /* 0x000fea000b800000 */
[----:B------:R-:W1:Y:S01]  /*18e0*/  LDCU UR6, c[0x0][0x38c] ;  /* 0x00007180ff0677ac */ /* 0x000e620008000800 */
[----:B------:R-:W-:Y:S01]  /*18f0*/  PLOP3.LUT P1, PT, PT, PT, UP3, 0x80, 0x8 ;  /* 0x000000000008781c */ /* 0x000fe20003f2f038 */
[----:B------:R-:W-:Y:S01]  /*1900*/  IMAD.MOV.U32 R12, RZ, RZ, 0x1 ;  /* 0x00000001ff0c7424 */ /* 0x000fe200078e00ff */
[----:B------:R-:W-:Y:S01]  /*1910*/  ISETP.NE.AND P2, PT, R0, RZ, P3 ;  /* 0x000000ff0000720c */ /* 0x000fe20001f45270 */
[----:B------:R-:W-:Y:S01]  /*1920*/  USHF.L.U32 UR7, UR21, 0x7, URZ ;  /* 0x0000000715077899 */ /* 0x000fe200080006ff */
[----:B------:R-:W-:Y:S01]  /*1930*/  PLOP3.LUT P1, PT, P1, PT, PT, 0x8, 0x80 ;  /* 0x000000000080781c */ /* 0x000fe20000f2e170 */
[----:B------:R-:W-:Y:S01]  /*1940*/  UMOV UR8, 0x400 ;  /* 0x0000040000087882 */ /* 0x000fe20000000000 */
[----:B------:R-:W-:Y:S01]  /*1950*/  UISETP.NE.AND UP1, UPT, UR13, URZ, UPT ;  /* 0x000000ff0d00728c */ /* 0x000fe2000bf25270 */
[----:B------:R-:W-:Y:S01]  /*1960*/  CS2R R10, SRZ ;  /* 0x00000000000a7805 */ /* 0x000fe2000001ff00 */
[----:B------:R-:W-:Y:S01]  /*1970*/  USHF.L.U32 UR46, UR21, 0x6, URZ ;  /* 0x00000006152e7899 */ /* 0x000fe200080006ff */
[----:B------:R-:W-:Y:S01]  /*1980*/  IMAD.MOV.U32 R9, RZ, RZ, RZ ;  /* 0x000000ffff097224 */ /* 0x000fe200078e00ff */
[----:B------:R-:W-:Y:S01]  /*1990*/  ULEA UR13, UR48, UR8, 0x18 ;  /* 0x00000008300d7291 */ /* 0x000fe2000f8ec0ff */
[----:B------:R-:W-:Y:S01]  /*19a0*/  IMAD.MOV.U32 R8, RZ, RZ, 0x1 ;  /* 0x00000001ff087424 */ /* 0x000fe200078e00ff */
[----:B------:R-:W2:Y:S01]  /*19b0*/  LDCU UR39, c[0x0][0x370] ;  /* 0x00006e00ff2777ac */ /* 0x000ea20008000800 */
[----:B------:R-:W-:-:S02]  /*19c0*/  USEL UR21, UR43, 0x2, UP1 ;  /* 0x000000022b157887 */ /* 0x000fc40008800000 */
[----:B-1----:R-:W-:Y:S02]  /*19d0*/  UIADD3 UR5, UPT, UPT, UR6, 0x3f, URZ ;  /* 0x0000003f06057890 */ /* 0x002fe4000fffe0ff */
[----:B------:R-:W-:Y:S02]  /*19e0*/  UIADD3 UR47, UPT, UPT, UR6, 0x7e, URZ ;  /* 0x0000007e062f7890 */ /* 0x000fe4000fffe0ff */
[----:B------:R-:W-:Y:S01]  /*19f0*/  USHF.R.S32.HI UR4, URZ, 0x1f, UR5 ;  /* 0x0000001fff047899 */ /* 0x000fe20008011405 */
[----:B------:R-:W1:Y:S03]  /*1a00*/  LDCU.64 UR26, c[0x0][0x348] ;  /* 0x00006900ff1a77ac */ /* 0x000e660008000a00 */
[----:B------:R-:W-:Y:S02]  /*1a10*/  ULEA.HI UR4, UR4, UR5, URZ, 0x6 ;  /* 0x0000000504047291 */ /* 0x000fe4000f8f30ff */
[----:B------:R-:W-:-:S02]  /*1a20*/  UIADD3 UR5, UPT, UPT, UR6, -0x1, URZ ;  /* 0xffffffff06057890 */ /* 0x000fc4000fffe0ff */
[----:B------:R-:W-:Y:S02]  /*1a30*/  USHF.R.S32.HI UR41, URZ, 0x6, UR4 ;  /* 0x00000006ff297899 */ /* 0x000fe40008011404 */
[----:B------:R-:W-:Y:S02]  /*1a40*/  UISETP.GE.U32.AND UP2, UPT, UR5, -0x7f, UPT ;  /* 0xffffff810500788c */ /* 0x000fe4000bf46070 */
[----:B------:R-:W-:Y:S02]  /*1a50*/  UISETP.LT.U32.AND UP0, UPT, UR41, 0x10, UPT ;  /* 0x000000102900788c */ /* 0x000fe4000bf01070 */
[----:B------:R-:W-:Y:S02]  /*1a60*/  ULOP3.LUT UR5, UR7, 0x80, URZ, 0xc0, !UPT ;  /* 0x0000008007057892 */ /* 0x000fe4000f8ec0ff */
[----:B------:R-:W-:Y:S01]  /*1a70*/  USEL UR40, UR41, 0x10, UP0 ;  /* 0x0000001029287887 */ /* 0x000fe20008000000 */
[----:B------:R-:W3:Y:S03]  /*1a80*/  LDCU UR38, c[0x0][0x374] ;  /* 0x00006e80ff2677ac */ /* 0x000ee60008000800 */
[----:B------:R-:W-:-:S02]  /*1a90*/  UIADD3 UR4, UPT, UPT, UR40, -0x1, URZ ;  /* 0xffffffff28047890 */ /* 0x000fc4000fffe0ff */
[----:B------:R-:W-:Y:S02]  /*1aa0*/  @UP2 UIADD3 UR4, UPT, UPT, UR40, URZ, URZ ;  /* 0x000000ff28042290 */ /* 0x000fe4000fffe0ff */
[----:B------:R-:W-:Y:S02]  /*1ab0*/  ULOP3.LUT UR46, UR46, 0x40, URZ, 0xc0, !UPT ;  /* 0x000000402e2e7892 */ /* 0x000fe4000f8ec0ff */
[----:B------:R-:W-:Y:S02]  /*1ac0*/  UIADD3 UR30, UPT, UPT, UR13, 0x8400, UR28 ;  /* 0x000084000d1e7890 */ /* 0x000fe4000fffe01c */
[----:B------:R-:W-:Y:S02]  /*1ad0*/  ULEA.HI UR44, UR28, UR5, URZ, 0x1a ;  /* 0x000000051c2c7291 */ /* 0x000fe4000f8fd0ff */
[----:B------:R-:W-:Y:S02]  /*1ae0*/  UIADD3 UR45, UPT, UPT, UR41, -UR40, URZ ;  /* 0x80000028292d7290 */ /* 0x000fe4000fffe0ff */
[----:B------:R-:W-:-:S02]  /*1af0*/  UIADD3 UR29, UPT, UPT, UR4, 0x1, URZ ;  /* 0x00000001041d7890 */ /* 0x000fc4000fffe0ff */
[----:B------:R-:W-:Y:S01]  /*1b00*/  UIADD3 UR43, UPT, UPT, -UR4, URZ, URZ ;  /* 0x000000ff042b7290 */ /* 0x000fe2000fffe1ff */
[----:B-123--:R-:W-:-:S11]  /*1b10*/  UMOV UR6, URZ ;  /* 0x000000ff00067c82 */ /* 0x00efd60008000000 */
.L_x_43:
[----:B------:R-:W-:-:S09]  /*1b20*/  UISETP.NE.AND UP0, UPT, UR48, URZ, UPT ;  /* 0x000000ff3000728c */ /* 0x000fd2000bf05270 */
[----:B-1----:R-:W-:Y:S05]  /*1b30*/  BRA.U UP0, `(.L_x_24) ;  /* 0x0000000100287547 */ /* 0x002fea000b800000 */
[----:B------:R-:W-:Y:S02]  /*1b40*/  LEA R0, R9, UR13, 0x3 ;  /* 0x0000000d09007c11 */ /* 0x000fe4000f8e18ff */
[----:B------:R-:W-:-:S04]  /*1b50*/  SHF.L.U32 R3, R8, 0x1f, RZ ;  /* 0x0000001f08037819 */ /* 0x000fc800000006ff */
[----:B------:R-:W1:Y:S02]  /*1b60*/  SYNCS.PHASECHK.TRANS64.TRYWAIT P0, [R0+URZ+0x1a0], R3 ;  /* 0x0001a003000075a7 */ /* 0x000e6400080011ff */
[----:B-1----:R-:W-:Y:S05]  /*1b70*/  @!P0 BRA `(.L_x_25) ;  /* 0x0000007800a08947 */ /* 0x002fea0003800000 */
.L_x_137:
[----:B------:R2:W-:Y:S01]  /*1b80*/  SYNCS.ARRIVE.TRANS64.A1T0 RZ, [R0+URZ+0x190], RZ ;  /* 0x000190ff00ff79a7 */ /* 0x0005e200081000ff */
[----:B------:R-:W-:-:S05]  /*1b90*/  VIADD R9, R9, 0x1 ;  /* 0x0000000109097836 */ /* 0x000fca0000000000 */
[----:B------:R-:W-:-:S04]  /*1ba0*/  ISETP.NE.AND P0, PT, R9, 0x2, PT ;  /* 0x000000020900780c */ /* 0x000fc80003f05270 */
[----:B-1----:R-:W-:Y:S02]  /*1bb0*/  SEL R3, RZ, 0x1, P0 ;  /* 0x00000001ff037807 */ /* 0x002fe40000000000 */
[----:B------:R-:W-:Y:S02]  /*1bc0*/  SEL R9, R9, RZ, P0 ;  /* 0x000000ff09097207 */ /* 0x000fe40000000000 */
[----:B------:R-:W-:-:S07]  /*1bd0*/  LOP3.LUT R8, R8, R3, RZ, 0x3c, !PT ;  /* 0x0000000308087212 */ /* 0x000fce00078e3cff */
.L_x_24:
[----:B------:R-:W-:Y:S01]  /*1be0*/  ULEA UR4, UR6, UR13, 0x3 ;  /* 0x0000000d06047291 */ /* 0x000fe2000f8e18ff */
[----:B--2---:R-:W-:Y:S01]  /*1bf0*/  SHF.L.U32 R0, R12, 0x1f, RZ ;  /* 0x0000001f0c007819 */ /* 0x004fe200000006ff */
[----:B------:R-:W-:Y:S02]  /*1c00*/  UISETP.GE.U32.AND UP0, UPT, UR47, 0x7f, UPT ;  /* 0x0000007f2f00788c */ /* 0x000fe4000bf06070 */
[----:B------:R-:W-:Y:S01]  /*1c10*/  ULEA UR11, UR20, UR46, 0x7 ;  /* 0x0000002e140b7291 */ /* 0x000fe2000f8e38ff */
[----:B------:R-:W-:-:S04]  /*1c20*/  UMOV UR7, URZ ;  /* 0x000000ff00077c82 */ /* 0x000fc80008000000 */
[----:B------:R1:W2:Y:S01]  /*1c30*/  SYNCS.PHASECHK.TRANS64.TRYWAIT P0, [UR4+0x80], R0 ;  /* 0x00008000ff0075a7 */ /* 0x0002a20008001104 */
[----:B------:R-:W-:-:S04]  /*1c40*/  ULEA.HI UR4, UR16, UR16, URZ, 0x1 ;  /* 0x0000001010047291 */ /* 0x000fc8000f8f08ff */
[----:B------:R-:W-:-:S04]  /*1c50*/  USHF.L.U32 UR4, UR4, 0x7, URZ ;  /* 0x0000000704047899 */ /* 0x000fc800080006ff */
[----:B------:R-:W-:-:S04]  /*1c60*/  ULOP3.LUT UR35, UR4, 0xffffff00, URZ, 0xc0, !UPT ;  /* 0xffffff0004237892 */ /* 0x000fc8000f8ec0ff */
[----:B------:R-:W-:Y:S01]  /*1c70*/  UIADD3 UR35, UPT, UPT, UR44, UR35, URZ ;  /* 0x000000232c237290 */ /* 0x000fe2000fffe0ff */
[----:B------:R-:W-:Y:S11]  /*1c80*/  BRA.U !UP0, `(.L_x_26) ;  /* 0x0000000108c47547 */ /* 0x000ff6000b800000 */
[----:B------:R-:W-:Y:S01]  /*1c90*/  UMOV UR16, UR43 ;  /* 0x0000002b00107c82 */ /* 0x000fe20008000000 */
[----:B------:R-:W-:Y:S01]  /*1ca0*/  UMOV UR4, UR6 ;  /* 0x0000000600047c82 */ /* 0x000fe20008000000 */
[----:B------:R-:W-:-:S05]  /*1cb0*/  UMOV UR34, URZ ;  /* 0x000000ff00227c82 */ /* 0x000fca0008000000 */
.L_x_32:
[----:B------:R-:W-:Y:S01]  /*1cc0*/  ULEA UR33, UR4, UR13, 0x3 ;  /* 0x0000000d04217291 */ /* 0x000fe2000f8e18ff */
[----:B------:R-:W-:Y:S01]  /*1cd0*/  @P3 MOV R2, 0x6000 ;  /* 0x0000600000023802 */ /* 0x000fe20000000f00 */
[----:B--234-:R-:W-:Y:S10]  /*1ce0*/  @P0 BRA `(.L_x_27) ;  /* 0x00000000000c0947 */ /* 0x01cff40003800000 */
[----:B------:R-:W-:-:S04]  /*1cf0*/  SHF.L.U32 R3, R12, 0x1f, RZ ;  /* 0x0000001f0c037819 */ /* 0x000fc800000006ff */
[----:B------:R-:W2:Y:S02]  /*1d00*/  SYNCS.PHASECHK.TRANS64.TRYWAIT P0, [UR33+0x80], R3 ;  /* 0x00008003ff0075a7 */ /* 0x000ea40008001121 */
[----:B--2---:R-:W-:Y:S05]  /*1d10*/  @!P0 BRA `(.L_x_28) ;  /* 0x00000078004c8947 */ /* 0x004fea0003800000 */
.L_x_27:
[----:B------:R2:W-:Y:S01]  /*1d20*/  @P3 SYNCS.ARRIVE.TRANS64 RZ, [UR33], R2 ;  /* 0x00000002ffff39a7 */ /* 0x0005e20008000021 */
[----:B------:R-:W-:Y:S02]  /*1d30*/  ULOP3.LUT UR5, UR21, 0x2, URZ, 0xfc, !UPT ;  /* 0x0000000215057892 */ /* 0x000fe4000f8efcff */
[----:B------:R-:W-:Y:S02]  /*1d40*/  UIADD3 UR16, UPT, UPT, UR16, 0x1, URZ ;  /* 0x0000000110107890 */ /* 0x000fe4000fffe0ff */
[----:B------:R-:W-:Y:S02]  /*1d50*/  UISETP.NE.AND UP0, UPT, UR5, 0x2, UPT ;  /* 0x000000020500788c */ /* 0x000fe4000bf05270 */
[----:B------:R-:W-:-:S07]  /*1d60*/  UISETP.NE.AND UP2, UPT, UR16, 0x1, UPT ;  /* 0x000000011000788c */ /* 0x000fce000bf45270 */
[----:B------:R-:W-:Y:S05]  /*1d70*/  BRA.U UP0, `(.L_x_29) ;  /* 0x0000000100047547 */ /* 0x000fea000b800000 */
[----:B------:R-:W-:Y:S05]  /*1d80*/  BPT.TRAP 0x1 ;  /* 0x000000040000795c */ /* 0x000fea0000300000 */
.L_x_29:
[----:B------:R-:W-:Y:S04]  /*1d90*/  BSSY.RECONVERGENT B0, `(.L_x_30) ;  /* 0x0000003000007945 */ /* 0x000fe80003800200 */
[----:B------:R-:W-:Y:S05]  /*1da0*/  @!P2 BRA `(.L_x_31) ;  /* 0x000000000004a947 */ /* 0x000fea0003800000 */
[----:B------:R-:W-:Y:S05]  /*1db0*/  BPT.TRAP 0x1 ;  /* 0x000000040000795c */ /* 0x000fea0000300000 */
.L_x_31:
[----:B------:R-:W-:Y:S05]  /*1dc0*/  BSYNC.RECONVERGENT B0 ;  /* 0x0000000000007941 */ /* 0x000fea0003800200 */
.L_x_30:
[----:B------:R-:W-:Y:S02]  /*1dd0*/  UIADD3 UR5, UPT, UPT, UR4, 0x1, URZ ;  /* 0x0000000104057890 */ /* 0x000fe4000fffe0ff */
[----:B------:R-:W-:Y:S02]  /*1de0*/  ULEA UR32, UR4, UR28, 0xd ;  /* 0x0000001c04207291 */ /* 0x000fe4000f8e68ff */
[----:B------:R-:W-:Y:S02]  /*1df0*/  UISETP.NE.AND UP0, UPT, UR5, 0x10, UPT ;  /* 0x000000100500788c */ /* 0x000fe4000bf05270 */
[----:B------:R-:W-:Y:S02]  /*1e00*/  UIADD3 UR14, UP1, UPT, UR26, 0x80, URZ ;  /* 0x000000801a0e7890 */ /* 0x000fe4000ff3e0ff */
[----:B------:R-:W-:Y:S02]  /*1e10*/  USEL UR7, URZ, 0x1, UP0 ;  /* 0x00000001ff077887 */ /* 0x000fe40008000000 */
[----:B------:R-:W-:-:S02]  /*1e20*/  USEL UR6, UR5, URZ, UP0 ;  /* 0x000000ff05067287 */ /* 0x000fc40008000000 */
[----:B------:R-:W-:Y:S02]  /*1e30*/  ULEA UR8, UR4, UR13, 0xc ;  /* 0x0000000d04087291 */ /* 0x000fe4000f8e60ff */
[----:B------:R-:W-:Y:S01]  /*1e40*/  ULEA UR5, UR6, UR13, 0x3 ;  /* 0x0000000d06057291 */ /* 0x000fe2000f8e18ff */
[----:B------:R-:W-:Y:S01]  /*1e50*/  LOP3.LUT R12, R12, UR7, RZ, 0x3c, !PT ;  /* 0x000000070c0c7c12 */ /* 0x000fe2000f8e3cff */
[----:B------:R-:W-:Y:S02]  /*1e60*/  UIADD3 UR4, UP0, UPT, UR26, 0x180, URZ ;  /* 0x000001801a047890 */ /* 0x000fe4000ff1e0ff */
[----:B------:R-:W-:Y:S01]  /*1e70*/  ULOP3.LUT UR33, UR33, 0xfefffff8, URZ, 0xc0, !UPT ;  /* 0xfefffff821217892 */ /* 0x000fe2000f8ec0ff */
[----:B-1----:R-:W-:Y:S01]  /*1e80*/  SHF.L.U32 R0, R12, 0x1f, RZ ;  /* 0x0000001f0c007819 */ /* 0x002fe200000006ff */
[----:B------:R-:W-:Y:S02]  /*1e90*/  UIADD3.X UR15, UPT, UPT, URZ, UR27, URZ, UP1, !UPT ;  /* 0x0000001bff0f7290 */ /* 0x000fe40008ffe4ff */
[----:B------:R-:W-:Y:S01]  /*1ea0*/  UIADD3 UR32, UPT, UPT, UR13, 0x8400, UR32 ;  /* 0x000084000d207890 */ /* 0x000fe2000fffe020 */
[----:B------:R3:W4:Y:S01]  /*1eb0*/  SYNCS.PHASECHK.TRANS64.TRYWAIT P0, [UR5+0x80], R0 ;  /* 0x00008000ff0075a7 */ /* 0x0007220008001105 */
[----:B------:R-:W-:-:S02]  /*1ec0*/  UPRMT UR7, URZ, 0x5410, UR24 ;  /* 0x00005410ff077896 */ /* 0x000fc40008000018 */
[----:B------:R-:W-:Y:S02]  /*1ed0*/  UIADD3 UR8, UPT, UPT, UR8, 0x28400, URZ ;  /* 0x0002840008087890 */ /* 0x000fe4000fffe0ff */
[----:B------:R-:W-:Y:S01]  /*1ee0*/  UIADD3.X UR5, UPT, UPT, URZ, UR27, URZ, UP0, !UPT ;  /* 0x0000001bff057290 */ /* 0x000fe200087fe4ff */
[----:B------:R-:W-:Y:S01]  /*1ef0*/  UMOV UR18, 0x0 ;  /* 0x0000000000127882 */ /* 0x000fe20000000000 */
[----:B------:R-:W-:Y:S01]  /*1f00*/  UMOV UR19, 0x10000000 ;  /* 0x1000000000137882 */ /* 0x000fe20000000000 */
[----:B------:R-:W-:Y:S01]  /*1f10*/  UMOV UR10, UR34 ;  /* 0x00000022000a7c82 */ /* 0x000fe20008000000 */
[----:B------:R-:W-:Y:S01]  /*1f20*/  UMOV UR12, UR36 ;  /* 0x00000024000c7c82 */ /* 0x000fe20008000000 */
[----:B------:R-:W-:Y:S01]  /*1f30*/  UMOV UR9, UR33 ;  /* 0x0000002100097c82 */ /* 0x000fe20008000000 */
[----:B------:R1:W-:Y:S03]  /*1f40*/  UTMALDG.3D.MULTICAST.2CTA [UR32], [UR14], UR7, desc[UR18] ;  /* 0x000012200e0073b4 */ /* 0x0003e60008211807 */
[----:B------:R2:W-:Y:S01]  /*1f50*/  UTMALDG.3D.2CTA [UR8], [UR4], desc[UR18] ;  /* 0x00001208040075b4 */ /* 0x0005e20008211000 */
[----:B-1----:R-:W-:Y:S01]  /*1f60*/  UIADD3 UR34, UPT, UPT, UR34, 0x40, URZ ;  /* 0x0000004022227890 */ /* 0x002fe2000fffe0ff */
[----:B------:R-:W-:Y:S01]  /*1f70*/  UMOV UR7, UR29 ;  /* 0x0000001d00077c82 */ /* 0x000fe20008000000 */
[----:B--2---:R-:W-:Y:S01]  /*1f80*/  UMOV UR4, UR6 ;  /* 0x0000000600047c82 */ /* 0x004fe20008000000 */
[----:B------:R-:W-:Y:S09]  /*1f90*/  BRA.U UP2, `(.L_x_32) ;  /* 0xfffffffd02487547 */ /* 0x000ff2000b83ffff */
.L_x_26:
[----:B------:R-:W-:Y:S01]  /*1fa0*/  ULEA UR4, UR6, UR13, 0x3 ;  /* 0x0000000d06047291 */ /* 0x000fe2000f8e18ff */
[----:B-1-3--:R-:W-:Y:S01]  /*1fb0*/  SHF.L.U32 R0, R12, 0x1f, RZ ;  /* 0x0000001f0c007819 */ /* 0x00afe200000006ff */
[----:B------:R-:W-:Y:S01]  /*1fc0*/  @!P1 SYNCS.ARRIVE.TRANS64.A1T0 RZ, [UR13+0x128], RZ ;  /* 0x000128ffffff99a7 */ /* 0x000fe2000810000d */
[----:B------:R-:W-:-:S06]  /*1fd0*/  UISETP.GT.AND UP0, UPT, UR41, UR40, UPT ;  /* 0x000000282900728c */ /* 0x000fcc000bf04270 */
[----:B--2-4-:R1:W2:Y:S03]  /*1fe0*/  SYNCS.PHASECHK.TRANS64.TRYWAIT P0, [UR4+0x80], R0 ;  /* 0x00008000ff0075a7 */ /* 0x0142a60008001104 */
[----:B------:R-:W-:Y:S05]  /*1ff0*/  BRA.U !UP0, `(.L_x_33) ;  /* 0x0000000108c07547 */ /* 0x000fea000b800000 */
[----:B------:R-:W-:Y:S01]  /*2000*/  UIADD3 UR25, UPT, UPT, UR45, UR7, URZ ;  /* 0x000000072d197290 */ /* 0x000fe2000fffe0ff */
[----:B------:R-:W-:-:S11]  /*2010*/  UMOV UR4, UR6 ;  /* 0x0000000600047c82 */ /* 0x000fd60008000000 */
.L_x_39:
[----:B------:R-:W-:Y:S01]  /*2020*/  ULEA UR17, UR4, UR13, 0x3 ;  /* 0x0000000d04117291 */ /* 0x000fe2000f8e18ff */
[----:B--2---:R-:W-:Y:S01]  /*2030*/  @P3 MOV R2, 0x6000 ;  /* 0x0000600000023802 */ /* 0x004fe20000000f00 */
[----:B--2-4-:R-:W-:Y:S10]  /*2040*/  @P0 BRA `(.L_x_34) ;  /* 0x00000000000c0947 */ /* 0x014ff40003800000 */
[----:B------:R-:W-:-:S04]  /*2050*/  SHF.L.U32 R3, R12, 0x1f, RZ ;  /* 0x0000001f0c037819 */ /* 0x000fc800000006ff */
[----:B------:R-:W2:Y:S02]  /*2060*/  SYNCS.PHASECHK.TRANS64.TRYWAIT P0, [UR17+0x80], R3 ;  /* 0x00008003ff0075a7 */ /* 0x000ea40008001111 */
[----:B--2---:R-:W-:Y:S05]  /*2070*/  @!P0 BRA `(.L_x_35) ;  /* 0x00000074008c8947 */ /* 0x004fea0003800000 */
.L_x_34:
[----:B------:R2:W-:Y:S01]  /*2080*/  @P3 SYNCS.ARRIVE.TRANS64 RZ, [UR17], R2 ;  /* 0x00000002ffff39a7 */ /* 0x0005e20008000011 */
[----:B------:R-:W-:-:S04]  /*2090*/  ULOP3.LUT UR5, UR21, 0x2, URZ, 0xfc, !UPT ;  /* 0x0000000215057892 */ /* 0x000fc8000f8efcff */
[----:B------:R-:W-:-:S09]  /*20a0*/  UISETP.NE.AND UP0, UPT, UR5, 0x2, UPT ;  /* 0x000000020500788c */ /* 0x000fd2000bf05270 */
[----:B------:R-:W-:Y:S05]  /*20b0*/  BRA.U UP0, `(.L_x_36) ;  /* 0x0000000100047547 */ /* 0x000fea000b800000 */
[----:B------:R-:W-:Y:S05]  /*20c0*/  BPT.TRAP 0x1 ;  /* 0x000000040000795c */ /* 0x000fea0000300000 */
.L_x_36:
[----:B------:R-:W-:Y:S04]  /*20d0*/  BSSY.RECONVERGENT B0, `(.L_x_37) ;  /* 0x0000003000007945 */ /* 0x000fe80003800200 */
[----:B------:R-:W-:Y:S05]  /*20e0*/  @!P2 BRA `(.L_x_38) ;  /* 0x000000000004a947 */ /* 0x000fea0003800000 */
[----:B------:R-:W-:Y:S05]  /*20f0*/  BPT.TRAP 0x1 ;  /* 0x000000040000795c */ /* 0x000fea0000300000 */
.L_x_38:
[----:B------:R-:W-:Y:S05]  /*2100*/  BSYNC.RECONVERGENT B0 ;  /* 0x0000000000007941 */ /* 0x000fea0003800200 */
.L_x_37:
[----:B------:R-:W-:Y:S02]  /*2110*/  UIADD3 UR5, UPT, UPT, UR4, 0x1, URZ ;  /* 0x0000000104057890 */ /* 0x000fe4000fffe0ff */
[----:B------:R-:W-:Y:S02]  /*2120*/  UIADD3 UR14, UP1, UPT, UR26, 0x80, URZ ;  /* 0x000000801a0e7890 */ /* 0x000fe4000ff3e0ff */
[----:B------:R-:W-:Y:S02]  /*2130*/  UISETP.NE.AND UP0, UPT, UR5, 0x10, UPT ;  /* 0x000000100500788c */ /* 0x000fe4000bf05270 */
[----:B------:R-:W-:Y:S02]  /*2140*/  ULEA UR16, UR4, UR30, 0xd ;  /* 0x0000001e04107291 */ /* 0x000fe4000f8e68ff */
[----:B------:R-:W-:Y:S02]  /*2150*/  USEL UR8, URZ, 0x1, UP0 ;  /* 0x00000001ff087887 */ /* 0x000fe40008000000 */
[----:B------:R-:W-:-:S02]  /*2160*/  USEL UR6, UR5, URZ, UP0 ;  /* 0x000000ff05067287 */ /* 0x000fc40008000000 */
[----:B------:R-:W-:Y:S02]  /*2170*/  UIADD3 UR22, UP0, UPT, UR26, 0x180, URZ ;  /* 0x000001801a167890 */ /* 0x000fe4000ff1e0ff */
[----:B------:R-:W-:Y:S01]  /*2180*/  LOP3.LUT R12, R12, UR8, RZ, 0x3c, !PT ;  /* 0x000000080c0c7c12 */ /* 0x000fe2000f8e3cff */
[----:B------:R-:W-:Y:S02]  /*2190*/  ULEA UR8, UR4, UR13, 0xc ;  /* 0x0000000d04087291 */ /* 0x000fe4000f8e60ff */
[----:B------:R-:W-:Y:S01]  /*21a0*/  ULEA UR5, UR6, UR13, 0x3 ;  /* 0x0000000d06057291 */ /* 0x000fe2000f8e18ff */
[----:B-1----:R-:W-:Y:S01]  /*21b0*/  SHF.L.U32 R0, R12, 0x1f, RZ ;  /* 0x0000001f0c007819 */ /* 0x002fe200000006ff */
[----:B------:R-:W-:Y:S02]  /*21c0*/  USHF.L.U32 UR18, UR7, 0x6, URZ ;  /* 0x0000000607127899 */ /* 0x000fe400080006ff */
[----:B------:R-:W-:Y:S02]  /*21d0*/  ULOP3.LUT UR17, UR17, 0xfefffff8, URZ, 0xc0, !UPT ;  /* 0xfefffff811117892 */ /* 0x000fe4000f8ec0ff */
[----:B------:R-:W-:-:S02]  /*21e0*/  UIADD3.X UR15, UPT, UPT, URZ, UR27, URZ, UP1, !UPT ;  /* 0x0000001bff0f7290 */ /* 0x000fc40008ffe4ff */
[----:B------:R-:W-:Y:S01]  /*21f0*/  UPRMT UR4, URZ, 0x5410, UR24 ;  /* 0x00005410ff047896 */ /* 0x000fe20008000018 */
[----:B------:R3:W4:Y:S01]  /*2200*/  SYNCS.PHASECHK.TRANS64.TRYWAIT P0, [UR5+0x80], R0 ;  /* 0x00008000ff0075a7 */ /* 0x0007220008001105 */
[----:B------:R-:W-:Y:S02]  /*2210*/  UIADD3 UR8, UPT, UPT, UR8, 0x28400, URZ ;  /* 0x0002840008087890 */ /* 0x000fe4000fffe0ff */
[----:B------:R-:W-:Y:S01]  /*2220*/  UIADD3.X UR23, UPT, UPT, URZ, UR27, URZ, UP0, !UPT ;  /* 0x0000001bff177290 */ /* 0x000fe200087fe4ff */
[----:B------:R-:W-:Y:S01]  /*2230*/  UMOV UR32, 0x0 ;  /* 0x0000000000207882 */ /* 0x000fe20000000000 */
[----:B------:R-:W-:Y:S01]  /*2240*/  UMOV UR33, 0x10000000 ;  /* 0x1000000000217882 */ /* 0x000fe20000000000 */
[----:B------:R-:W-:Y:S01]  /*2250*/  UMOV UR19, UR35 ;  /* 0x0000002300137c82 */ /* 0x000fe20008000000 */
[----:B------:R-:W-:Y:S01]  /*2260*/  UMOV UR20, UR36 ;  /* 0x0000002400147c82 */ /* 0x000fe20008000000 */
[----:B------:R-:W-:Y:S01]  /*2270*/  UMOV UR12, UR36 ;  /* 0x00000024000c7c82 */ /* 0x000fe20008000000 */
[----:B------:R-:W-:Y:S01]  /*2280*/  UMOV UR9, UR17 ;  /* 0x0000001100097c82 */ /* 0x000fe20008000000 */
[----:B------:R-:W-:Y:S01]  /*2290*/  UMOV UR10, UR18 ;  /* 0x00000012000a7c82 */ /* 0x000fe20008000000 */
[----:B------:R1:W-:Y:S01]  /*22a0*/  UTMALDG.3D.MULTICAST.2CTA [UR16], [UR14], UR4, desc[UR32] ;  /* 0x000020100e0073b4 */ /* 0x0003e20008211804 */
[----:B------:R-:W-:-:S04]  /*22b0*/  UIADD3 UR7, UPT, UPT, UR7, 0x1, URZ ;  /* 0x0000000107077890 */ /* 0x000fc8000fffe0ff */
[----:B------:R-:W-:Y:S01]  /*22c0*/  UISETP.NE.AND UP0, UPT, UR7, UR25, UPT ;  /* 0x000000190700728c */ /* 0x000fe2000bf05270 */
[----:B------:R3:W-:Y:S01]  /*22d0*/  UTMALDG.3D.2CTA [UR8], [UR22], desc[UR32] ;  /* 0x00002008160075b4 */ /* 0x0007e20008211000 */
[----:B-1----:R-:W-:-:S07]  /*22e0*/  UMOV UR4, UR6 ;  /* 0x0000000600047c82 */ /* 0x002fce0008000000 */
[----:B---3--:R-:W-:Y:S05]  /*22f0*/  BRA.U UP0, `(.L_x_39) ;  /* 0xfffffffd00487547 */ /* 0x008fea000b83ffff */
.L_x_33:
[C---:B------:R-:W-:Y:S01]  /*2300*/  LEA R3, R11.reuse, UR13, 0x3 ;  /* 0x0000000d0b037c11 */ /* 0x040fe2000f8e18ff */
[----:B------:R-:W-:Y:S01]  /*2310*/  NOP ;  /* 0x0000000000007918 */ /* 0x000fe20000000000 */
[----:B-1----:R-:W-:Y:S02]  /*2320*/  SHF.L.U32 R0, R10, 0x1f, RZ ;  /* 0x0000001f0a007819 */ /* 0x002fe400000006ff */
[----:B------:R-:W-:Y:S02]  /*2330*/  LEA R5, R11, UR13, 0x4 ;  /* 0x0000000d0b057c11 */ /* 0x000fe4000f8e20ff */
[----:B--2-4-:R-:W1:Y:S02]  /*2340*/  SYNCS.PHASECHK.TRANS64.TRYWAIT P0, [R3+URZ+0x130], R0 ;  /* 0x00013000030075a7 */ /* 0x014e6400080011ff */
[----:B-1----:R-:W-:Y:S05]  /*2350*/  @!P0 BRA `(.L_x_40) ;  /* 0x0000007000ec8947 */ /* 0x002fea0003800000 */
.L_x_140:
[----:B------:R-:W2:Y:S01]  /*2360*/  LDS.128 R4, [R5+0x1c0] ;  /* 0x0001c00005047984 */ /* 0x000ea20000000c00 */
[----:B------:R-:W-:Y:S01]  /*2370*/  UISETP.GE.AND UP0, UPT, UR42, 0x1, UPT ;  /* 0x000000012a00788c */ /* 0x000fe2000bf06270 */
[----:B------:R-:W-:Y:S01]  /*2380*/  @!PT LDS RZ, [RZ] ;  /* 0x00000000fffff984 */ /* 0x000fe20000000800 */
[----:B------:R-:W-:Y:S01]  /*2390*/  @!PT LDS RZ, [RZ] ;  /* 0x00000000fffff984 */ /* 0x000fe20000000800 */
[----:B------:R-:W-:Y:S01]  /*23a0*/  @!PT LDS RZ, [RZ] ;  /* 0x00000000fffff984 */ /* 0x000fe20000000800 */
[----:B------:R-:W-:Y:S01]  /*23b0*/  @!PT LDS RZ, [RZ] ;  /* 0x00000000fffff984 */ /* 0x000fe20000000800 */
[----:B------:R3:W-:Y:S06]  /*23c0*/  MEMBAR.ALL.CTA ;  /* 0x0000000000007992 */ /* 0x0007ec0000008000 */
[----:B---3--:R-:W3:Y:S01]  /*23d0*/  FENCE.VIEW.ASYNC.S ;  /* 0x00000000000073c6 */ /* 0x008ee20000000000 */
[----:B--2---:R-:W-:-:S13]  /*23e0*/  LOP3.LUT P0, RZ, R6, 0x1, RZ, 0xc0, !PT ;  /* 0x0000000106ff7812 */ /* 0x004fda000780c0ff */
[----:B---3--:R-:W-:Y:S01]  /*23f0*/  VOTEU.ANY UP1, P0 ;  /* 0x0000000000ff7886 */ /* 0x008fe20000020100 */
[----:B------:R-:W-:-:S13]  /*2400*/  PLOP3.LUT P0, PT, PT, PT, UP1, 0x80, 0x8 ;  /* 0x000000000008781c */ /* 0x000fda0003f0f018 */
[----:B-1----:R-:W-:Y:S02]  /*2410*/  @P0 LOP3.LUT R0, R5, 0xffff, RZ, 0xc0, !PT ;  /* 0x0000ffff05000812 */ /* 0x002fe400078ec0ff */
[----:B------:R-:W-:Y:S02]  /*2420*/  @P0 MOV R2, R4 ;  /* 0x0000000400020202 */ /* 0x000fe40000000f00 */
[----:B------:R-:W-:Y:S01]  /*2430*/  @P0 R2UR UR5, R0 ;  /* 0x00000000000502ca */ /* 0x000fe200000e0000 */
[----:B------:R-:W-:Y:S01]  /*2440*/  VIADD R0, R3, 0x140 ;  /* 0x0000014003007836 */ /* 0x000fe20000000000 */
[----:B------:R-:W-:Y:S02]  /*2450*/  @P0 SHF.R.U32.HI R4, RZ, 0x10, R5 ;  /* 0x00000010ff040819 */ /* 0x000fe40000011605 */
[----:B------:R-:W-:Y:S02]  /*2460*/  @P0 R2UR UR7, R2 ;  /* 0x00000000020702ca */ /* 0x000fe400000e0000 */
[----:B------:R-:W-:-:S02]  /*2470*/  PRMT R0, RZ, 0x654, R0 ;  /* 0x00000654ff007816 */ /* 0x000fc40000000000 */
[----:B------:R-:W-:Y:S02]  /*2480*/  @P0 R2UR UR4, R4 ;  /* 0x00000000040402ca */ /* 0x000fe400000e0000 */
[----:B------:R1:W-:Y:S03]  /*2490*/  SYNCS.ARRIVE.TRANS64.RED.A1T0 RZ, [R0+URZ], RZ ;  /* 0x000000ff00ff79a7 */ /* 0x0003e600081004ff */
[----:B------:R-:W-:-:S04]  /*24a0*/  @UP1 UMOV UR31, UR5 ;  /* 0x00000005001f1c82 */ /* 0x000fc80008000000 */
[----:B------:R-:W-:-:S04]  /*24b0*/  @UP1 UMOV UR37, UR7 ;  /* 0x0000000700251c82 */ /* 0x000fc80008000000 */
[----:B------:R-:W-:Y:S01]  /*24c0*/  @UP1 UMOV UR36, UR4 ;  /* 0x0000000400241c82 */ /* 0x000fe20008000000 */
[----:B------:R-:W-:Y:S05]  /*24d0*/  BRA.U !UP0, `(.L_x_41) ;  /* 0x0000000108d47547 */ /* 0x000fea000b800000 */
[----:B------:R-:W2:Y:S01]  /*24e0*/  LDCU.128 UR16, c[0x0][0xb10] ;  /* 0x00016200ff1077ac */ /* 0x000ea20008000c00 */
[----:B------:R-:W3:Y:S01]  /*24f0*/  LDCU UR12, c[0x0][0xb20] ;  /* 0x00016400ff0c77ac */ /* 0x000ee20008000800 */
[----:B------:R-:W4:Y:S01]  /*2500*/  LDCU UR20, c[0x0][0xb0c] ;  /* 0x00016180ff1477ac */ /* 0x000f220008000800 */
[----:B------:R-:W1:Y:S01]  /*2510*/  LDCU.64 UR8, c[0x0][0xb28] ;  /* 0x00016500ff0877ac */ /* 0x000e620008000a00 */
[----:B------:R-:W-:Y:S02]  /*2520*/  UISETP.NE.AND UP3, UPT, UR42, 0x1, UPT ;  /* 0x000000012a00788c */ /* 0x000fe4000bf65270 */
[----:B--2---:R-:W-:Y:S02]  /*2530*/  UIMAD.WIDE.U32 UR10, UR38, UR19, URZ ;  /* 0x00000013260a72a5 */ /* 0x004fe4000f8e00ff */
[----:B------:R-:W-:Y:S02]  /*2540*/  UIMAD.WIDE.U32 UR4, UR39, UR16, URZ ;  /* 0x00000010270472a5 */ /* 0x000fe4000f8e00ff */
[----:B------:R-:W-:-:S02]  /*2550*/  UISETP.NE.AND UP0, UPT, UR18, 0x1, UPT ;  /* 0x000000011200788c */ /* 0x000fc4000bf05270 */
[----:B------:R-:W-:Y:S01]  /*2560*/  UIMAD.WIDE.U32 UR22, UR31, UR19, URZ ;  /* 0x000000131f1672a5 */ /* 0x000fe2000f8e00ff */
[----:B------:R-:W-:Y:S02]  /*2570*/  UMOV UR10, UR11 ;  /* 0x0000000b000a7c82 */ /* 0x000fe40008000000 */
[----:B------:R-:W-:Y:S01]  /*2580*/  UMOV UR4, UR5 ;  /* 0x0000000500047c82 */ /* 0x000fe20008000000 */
[----:B---3--:R-:W-:Y:S02]  /*2590*/  USHF.R.U32.HI UR10, URZ, UR12, UR10 ;  /* 0x0000000cff0a7299 */ /* 0x008fe4000801160a */
[----:B----4-:R-:W-:Y:S02]  /*25a0*/  UISETP.NE.AND UP2, UPT, UR20, 0x1, UPT ;  /* 0x000000011400788c */ /* 0x010fe4000bf45270 */
[----:B------:R-:W-:Y:S02]  /*25b0*/  USHF.R.U32.HI UR4, URZ, UR17, UR4 ;  /* 0x00000011ff047299 */ /* 0x000fe40008011604 */
[----:B------:R-:W-:-:S02]  /*25c0*/  USEL UR5, UR38, UR10, !UP0 ;  /* 0x0000000a26057287 */ /* 0x000fc4000c000000 */
[----:B------:R-:W-:Y:S02]  /*25d0*/  USEL UR7, UR39, UR4, !UP2 ;  /* 0x0000000427077287 */ /* 0x000fe4000d000000 */
[----:B-1----:R-:W-:Y:S01]  /*25e0*/  UIMAD.WIDE.U32 UR10, UR5, UR8, URZ ;  /* 0x00000008050a72a5 */ /* 0x002fe2000f8e00ff */
[----:B------:R-:W-:Y:S01]  /*25f0*/  UMOV UR4, UR23 ;  /* 0x0000001700047c82 */ /* 0x000fe20008000000 */
[----:B------:R-:W-:Y:S02]  /*2600*/  UIMAD.WIDE.U32 UR14, UR37, UR16, URZ ;  /* 0x00000010250e72a5 */ /* 0x000fe4000f8e00ff */
[----:B------:R-:W-:-:S03]  /*2610*/  UIMAD.WIDE.U32 UR22, UR7, UR8, URZ ;  /* 0x00000008071672a5 */ /* 0x000fc6000f8e00ff */
[----:B------:R-:W-:Y:S01]  /*2620*/  UMOV UR10, UR11 ;  /* 0x0000000b000a7c82 */ /* 0x000fe20008000000 */
[----:B------:R-:W-:Y:S02]  /*2630*/  USHF.R.U32.HI UR4, URZ, UR12, UR4 ;  /* 0x0000000cff047299 */ /* 0x000fe40008011604 */
[----:B------:R-:W-:Y:S01]  /*2640*/  @UP3 USHF.R.U32.HI UR5, URZ, UR9, UR10 ;  /* 0x00000009ff053299 */ /* 0x000fe2000801160a */
[----:B------:R-:W-:Y:S01]  /*2650*/  UMOV UR14, UR15 ;  /* 0x0000000f000e7c82 */ /* 0x000fe20008000000 */
[----:B------:R-:W-:Y:S01]  /*2660*/  UMOV UR22, UR23 ;  /* 0x0000001700167c82 */ /* 0x000fe20008000000 */
[----:B------:R-:W-:Y:S02]  /*2670*/  USHF.R.U32.HI UR17, URZ, UR17, UR14 ;  /* 0x00000011ff117299 */ /* 0x000fe4000801160e */
[----:B------:R-:W-:Y:S02]  /*2680*/  USEL UR4, UR31, UR4, !UP0 ;  /* 0x000000041f047287 */ /* 0x000fe4000c000000 */
[----:B------:R-:W-:-:S02]  /*2690*/  @UP3 USHF.R.U32.HI UR7, URZ, UR9, UR22 ;  /* 0x00000009ff073299 */ /* 0x000fc40008011616 */
[----:B------:R-:W-:Y:S02]  /*26a0*/  UIMAD UR10, UR42, UR5, URZ ;  /* 0x000000052a0a72a4 */ /* 0x000fe4000f8e02ff */
[----:B------:R-:W-:Y:S02]  /*26b0*/  USEL UR5, UR37, UR17, !UP2 ;  /* 0x0000001125057287 */ /* 0x000fe4000d000000 */
[----:B------:R-:W-:Y:S02]  /*26c0*/  UIMAD UR12, UR42, UR7, URZ ;  /* 0x000000072a0c72a4 */ /* 0x000fe4000f8e02ff */
[----:B------:R-:W-:Y:S02]  /*26d0*/  UISETP.GE.AND UP0, UPT, UR4, UR10, UPT ;  /* 0x0000000a0400728c */ /* 0x000fe4000bf06270 */
[----:B------:R-:W-:Y:S02]  /*26e0*/  UIMAD.WIDE.U32 UR10, UR4, UR8, URZ ;  /* 0x00000008040a72a5 */ /* 0x000fe4000f8e00ff */
[----:B------:R-:W-:-:S02]  /*26f0*/  UISETP.GE.OR UP0, UPT, UR5, UR12, UP0 ;  /* 0x0000000c0500728c */ /* 0x000fc40008706670 */
[----:B------:R-:W-:Y:S02]  /*2700*/  UIMAD.WIDE.U32 UR14, UR5, UR8, URZ ;  /* 0x00000008050e72a5 */ /* 0x000fe4000f8e00ff */
[----:B------:R-:W-:Y:S01]  /*2710*/  UIADD3 UR12, UPT, UPT, -UR5, URZ, URZ ;  /* 0x000000ff050c7290 */ /* 0x000fe2000fffe1ff */
[----:B------:R-:W-:Y:S01]  /*2720*/  UMOV UR10, UR11 ;  /* 0x0000000b000a7c82 */ /* 0x000fe20008000000 */
[----:B------:R-:W-:Y:S02]  /*2730*/  UIADD3 UR11, UPT, UPT, -UR4, URZ, URZ ;  /* 0x000000ff040b7290 */ /* 0x000fe4000fffe1ff */
[----:B------:R-:W-:-:S03]  /*2740*/  USHF.R.U32.HI UR10, URZ, UR9, UR10 ;  /* 0x00000009ff0a7299 */ /* 0x000fc6000801160a */
[----:B------:R-:W-:Y:S01]  /*2750*/  @!UP0 UMOV UR8, UR15 ;  /* 0x0000000f00088c82 */ /* 0x000fe20008000000 */
[----:B------:R-:W-:Y:S02]  /*2760*/  UIMAD UR11, UR18, UR11, UR31 ;  /* 0x0000000b120b72a4 */ /* 0x000fe4000f8e021f */
[----:B------:R-:W-:Y:S02]  /*2770*/  USEL UR10, UR4, UR10, !UP3 ;  /* 0x0000000a040a7287 */ /* 0x000fe4000d800000 */
[----:B------:R-:W-:Y:S02]  /*2780*/  @!UP0 USHF.R.U32.HI UR8, URZ, UR9, UR8 ;  /* 0x00000009ff088299 */ /* 0x000fe40008011608 */
[----:B------:R-:W-:Y:S02]  /*2790*/  UIADD3 UR9, UPT, UPT, -UR10, URZ, URZ ;  /* 0x000000ff0a097290 */ /* 0x000fe4000fffe1ff */
[----:B------:R-:W-:Y:S02]  /*27a0*/  @!UP0 USEL UR8, UR5, UR8, !UP3 ;  /* 0x0000000805088287 */ /* 0x000fe4000d800000 */
[----:B------:R-:W-:-:S02]  /*27b0*/  UIMAD UR9, UR42, UR9, UR4 ;  /* 0x000000092a0972a4 */ /* 0x000fc4000f8e0204 */
[----:B------:R-:W-:Y:S02]  /*27c0*/  @!UP0 UIADD3 UR10, UPT, UPT, UR10, -UR8, URZ ;  /* 0x800000080a0a8290 */ /* 0x000fe4000fffe0ff */
[----:B------:R-:W-:Y:S02]  /*27d0*/  @!UP0 UIMAD UR8, UR9, UR7, UR8 ;  /* 0x00000007090882a4 */ /* 0x000fe4000f8e0208 */
[----:B------:R-:W-:Y:S02]  /*27e0*/  @!UP0 UIMAD UR4, UR42, UR10, UR5 ;  /* 0x0000000a2a0482a4 */ /* 0x000fe4000f8e0205 */
[----:B------:R-:W-:Y:S02]  /*27f0*/  UIMAD UR7, UR20, UR12, UR37 ;  /* 0x0000000c140772a4 */ /* 0x000fe4000f8e0225 */
[----:B------:R-:W-:Y:S01]  /*2800*/  UIMAD UR31, UR4, UR18, UR11 ;  /* 0x00000012041f72a4 */ /* 0x000fe2000f8e020b */
[----:B------:R-:W-:Y:S02]  /*2810*/  @!UP0 UMOV UR5, UR8 ;  /* 0x0000000800058c82 */ /* 0x000fe40008000000 */
[----:B------:R-:W-:-:S12]  /*2820*/  UIMAD UR37, UR5, UR20, UR7 ;  /* 0x00000014052572a4 */ /* 0x000fd8000f8e0207 */
.L_x_41:
[----:B------:R-:W2:Y:S02]  /*2830*/  LDCU UR4, c[0x0][0xb30] ;  /* 0x00016600ff0477ac */ /* 0x000ea40008000800 */
[----:B--2---:R-:W-:-:S09]  /*2840*/  UISETP.NE.AND UP0, UPT, UR4, 0x1, UPT ;  /* 0x000000010400788c */ /* 0x004fd2000bf05270 */
[----:B------:R-:W-:Y:S05]  /*2850*/  BRA.U UP0, `(.L_x_42) ;  /* 0x0000000100447547 */ /* 0x000fea000b800000 */
[----:B------:R-:W2:Y:S01]  /*2860*/  LDCU.128 UR16, c[0x0][0xb10] ;  /* 0x00016200ff1077ac */ /* 0x000ea20008000c00 */
[----:B------:R-:W3:Y:S01]  /*2870*/  LDCU UR10, c[0x0][0xb0c] ;  /* 0x00016180ff0a77ac */ /* 0x000ee20008000800 */
[----:B------:R-:W4:Y:S01]  /*2880*/  LDCU UR7, c[0x0][0xb20] ;  /* 0x00016400ff0777ac */ /* 0x000f220008000800 */
[----:B--2---:R-:W-:Y:S02]  /*2890*/  UIMAD.WIDE.U32 UR8, UR37, UR16, URZ ;  /* 0x00000010250872a5 */ /* 0x004fe4000f8e00ff */
[----:B------:R-:W-:Y:S02]  /*28a0*/  UIMAD.WIDE.U32 UR4, UR31, UR19, URZ ;  /* 0x000000131f0472a5 */ /* 0x000fe4000f8e00ff */
[----:B---3--:R-:W-:Y:S02]  /*28b0*/  UISETP.NE.AND UP2, UPT, UR10, 0x1, UPT ;  /* 0x000000010a00788c */ /* 0x008fe4000bf45270 */
[----:B------:R-:W-:Y:S01]  /*28c0*/  UISETP.NE.AND UP0, UPT, UR18, 0x1, UPT ;  /* 0x000000011200788c */ /* 0x000fe2000bf05270 */
[----:B------:R-:W-:-:S02]  /*28d0*/  UMOV UR8, UR9 ;  /* 0x0000000900087c82 */ /* 0x000fc40008000000 */
[----:B------:R-:W-:Y:S01]  /*28e0*/  UMOV UR4, UR5 ;  /* 0x0000000500047c82 */ /* 0x000fe20008000000 */
[----:B------:R-:W-:Y:S02]  /*28f0*/  USHF.R.U32.HI UR17, URZ, UR17, UR8 ;  /* 0x00000011ff117299 */ /* 0x000fe40008011608 */
[----:B----4-:R-:W-:Y:S02]  /*2900*/  USHF.R.U32.HI UR4, URZ, UR7, UR4 ;  /* 0x00000007ff047299 */ /* 0x010fe40008011604 */
[----:B------:R-:W-:Y:S02]  /*2910*/  USEL UR5, UR37, UR17, !UP2 ;  /* 0x0000001125057287 */ /* 0x000fe4000d000000 */
[----:B------:R-:W-:-:S04]  /*2920*/  USEL UR4, UR31, UR4, !UP0 ;  /* 0x000000041f047287 */ /* 0x000fc8000c000000 */
[----:B------:R-:W-:Y:S02]  /*2930*/  UIADD3 UR7, UPT, UPT, UR5, -UR4, URZ ;  /* 0x8000000405077290 */ /* 0x000fe4000fffe0ff */
[----:B------:R-:W-:Y:S02]  /*2940*/  UIADD3 UR4, UPT, UPT, -UR5, UR4, URZ ;  /* 0x0000000405047290 */ /* 0x000fe4000fffe1ff */
[----:B------:R-:W-:Y:S02]  /*2950*/  UIMAD UR31, UR7, UR18, UR31 ;  /* 0x00000012071f72a4 */ /* 0x000fe4000f8e021f */
[----:B------:R-:W-:-:S12]  /*2960*/  UIMAD UR37, UR4, UR10, UR37 ;  /* 0x0000000a042572a4 */ /* 0x000fd8000f8e0225 */
.L_x_42:
[----:B------:R-:W-:Y:S01]  /*2970*/  VIADD R11, R11, 0x1 ;  /* 0x000000010b0b7836 */ /* 0x000fe20000000000 */
[----:B------:R-:W-:Y:S01]  /*2980*/  PLOP3.LUT P1, PT, PT, PT, PT, 0x80, 0x8 ;  /* 0x000000000008781c */ /* 0x000fe20003f2f070 */
[----:B------:R-:W-:Y:S02]  /*2990*/  UIADD3 UR16, UPT, UPT, UR37, UR62, URZ ;  /* 0x0000003e25107290 */ /* 0x000fe4000fffe0ff */
[----:B------:R-:W-:Y:S01]  /*29a0*/  UIADD3 UR20, UPT, UPT, UR31, UR59, URZ ;  /* 0x0000003b1f147290 */ /* 0x000fe2000fffe0ff */
[----:B------:R-:W-:-:S04]  /*29b0*/  ISETP.NE.AND P0, PT, R11, 0x2, PT ;  /* 0x000000020b00780c */ /* 0x000fc80003f05270 */
[----:B------:R-:W-:Y:S02]  /*29c0*/  SEL R3, RZ, 0x1, P0 ;  /* 0x00000001ff037807 */ /* 0x000fe40000000000 */
[----:B------:R-:W-:Y:S02]  /*29d0*/  SEL R11, R11, RZ, P0 ;  /* 0x000000ff0b0b7207 */ /* 0x000fe40000000000 */
[----:B------:R-:W-:Y:S01]  /*29e0*/  LOP3.LUT R10, R10, R3, RZ, 0x3c, !PT ;  /* 0x000000030a0a7212 */ /* 0x000fe200078e3cff */
[----:B------:R-:W-:Y:S06]  /*29f0*/  BRA.U UP1, `(.L_x_43) ;  /* 0xfffffff101487547 */ /* 0x000fec000b83ffff */
[----:B------:R-:W-:Y:S01]  /*2a00*/  UIADD3 UR13, UPT, UPT, UR13, 0x80, URZ ;  /* 0x000000800d0d7890 */ /* 0x000fe2000fffe0ff */
[----:B------:R-:W-:-:S03]  /*2a10*/  SHF.L.U32 R3, R12, 0x1f, RZ ;  /* 0x0000001f0c037819 */ /* 0x000fc600000006ff */
[----:B------:R-:W-:-:S09]  /*2a20*/  ULEA UR4, UR6, UR13, 0x3 ;  /* 0x0000000d06047291 */ /* 0x000fd2000f8e18ff */
[----:B------:R-:W2:Y:S02]  /*2a30*/  SYNCS.PHASECHK.TRANS64.TRYWAIT P0, [UR4], R3 ;  /* 0x00000003ff0075a7 */ /* 0x000ea40008001104 */
[----:B--2---:R-:W-:Y:S05]  /*2a40*/  @!P0 BRA `(.L_x_44) ;  /* 0x0000006c00448947 */ /* 0x004fea0003800000 */
.L_x_142:
[----:B------:R-:W-:-:S04]  /*2a50*/  UIADD3 UR4, UPT, UPT, UR6, 0x1, URZ ;  /* 0x0000000106047890 */ /* 0x000fc8000fffe0ff */
[----:B------:R-:W-:-:S04]  /*2a60*/  UISETP.NE.AND UP0, UPT, UR4, 0x10, UPT ;  /* 0x000000100400788c */ /* 0x000fc8000bf05270 */
[----:B------:R-:W-:Y:S02]  /*2a70*/  USEL UR6, URZ, 0x1, UP0 ;  /* 0x00000001ff067887 */ /* 0x000fe40008000000 */
[----:B------:R-:W-:-:S04]  /*2a80*/  USEL UR4, UR4, URZ, UP0 ;  /* 0x000000ff04047287 */ /* 0x000fc80008000000 */
[----:B------:R-:W-:Y:S01]  /*2a90*/  ULEA UR5, UR4, UR13, 0x3 ;  /* 0x0000000d04057291 */ /* 0x000fe2000f8e18ff */
[----:B------:R-:W-:-:S04]  /*2aa0*/  LOP3.LUT R2, R12, UR6, RZ, 0x3c, !PT ;  /* 0x000000060c027c12 */ /* 0x000fc8000f8e3cff */
[----:B-1----:R-:W-:-:S04]  /*2ab0*/  SHF.L.U32 R3, R2, 0x1f, RZ ;  /* 0x0000001f02037819 */ /* 0x002fc800000006ff */
[----:B------:R-:W1:Y:S02]  /*2ac0*/  SYNCS.PHASECHK.TRANS64.TRYWAIT P0, [UR5], R3 ;  /* 0x00000003ff0075a7 */ /* 0x000e640008001105 */
[----:B-1----:R-:W-:Y:S05]  /*2ad0*/  @!P0 BRA `(.L_x_45) ;  /* 0x0000006c00388947 */ /* 0x002fea0003800000 */
.L_x_144:
        /* <DEDUP_REMOVED lines=9> */
.L_x_146:
        /* <DEDUP_REMOVED lines=9> */
.L_x_148:
        /* <DEDUP_REMOVED lines=9> */
.L_x_150:
        /* <DEDUP_REMOVED lines=9> */
.L_x_152:
        /* <DEDUP_REMOVED lines=9> */
.L_x_154:
        /* <DEDUP_REMOVED lines=9> */
.L_x_156:
        /* <DEDUP_REMOVED lines=9> */
.L_x_158:
        /* <DEDUP_REMOVED lines=9> */
.L_x_160:
        /* <DEDUP_REMOVED lines=9> */
.L_x_162:
        /* <DEDUP_REMOVED lines=9> */
.L_x_164:
        /* <DEDUP_REMOVED lines=9> */
.L_x_166:
        /* <DEDUP_REMOVED lines=9> */
.L_x_168:
        /* <DEDUP_REMOVED lines=9> */
.L_x_170:
[----:B------:R-:W-:-:S04]  /*3230*/  UIADD3 UR4, UPT, UPT, UR4, 0x1, URZ ;  /* 0x0000000104047890 */ /* 0x000fc8000fffe0ff */
[----:B------:R-:W-:-:S04]  /*3240*/  UISETP.NE.AND UP0, UPT, UR4, 0x10, UPT ;  /* 0x000000100400788c */ /* 0x000fc8000bf05270 */
[----:B------:R-:W-:Y:S02]  /*3250*/  USEL UR5, URZ, 0x1, UP0 ;  /* 0x00000001ff057887 */ /* 0x000fe40008000000 */
[----:B------:R-:W-:-:S04]  /*3260*/  USEL UR4, UR4, URZ, UP0 ;  /* 0x000000ff04047287 */ /* 0x000fc80008000000 */
[----:B------:R-:W-:Y:S01]  /*3270*/  ULEA UR4, UR4, UR13, 0x3 ;  /* 0x0000000d04047291 */ /* 0x000fe2000f8e18ff */
[----:B-1----:R-:W-:-:S04]  /*3280*/  LOP3.LUT R3, R2, UR5, RZ, 0x3c, !PT ;  /* 0x0000000502037c12 */ /* 0x002fc8000f8e3cff */
[----:B------:R-:W-:Y:S01]  /*3290*/  SHF.L.U32 R3, R3, 0x1f, RZ ;  /* 0x0000001f03037819 */ /* 0x000fe200000006ff */
[----:B------:R-:W-:-:S07]  /*32a0*/  IMAD.U32 R0, RZ, RZ, UR4 ;  /* 0x00000004ff007e24 */ /* 0x000fce000f8e00ff */
.L_x_59:
[----:B-1----:R1:W2:Y:S02]  /*32b0*/  SYNCS.PHASECHK.TRANS64.TRYWAIT P0, [R0+URZ], R3 ;  /* 0x00000003000075a7 */ /* 0x0022a400080011ff */
[----:B--2---:R-:W-:Y:S05]  /*32c0*/  @!P0 NANOSLEEP.SYNCS 0x989680 ;  /* 0x009896800000895d */ /* 0x004fea0003900000 */
[----:B------:R-:W2:Y:S02]  /*32d0*/  @!P0 SYNCS.PHASECHK.TRANS64 P0, [R0+URZ], R3 ;  /* 0x00000003000085a7 */ /* 0x000ea400080010ff */
[----:B--2---:R-:W-:Y:S05]  /*32e0*/  @P0 EXIT ;  /* 0x000000000000094d */ /* 0x004fea0003800000 */
[----:B------:R-:W-:Y:S05]  /*32f0*/  BRA `(.L_x_59) ;  /* 0xfffffffc00ec7947 */ /* 0x000fea000383ffff */
.L_x_23:
[----:B------:R-:W-:-:S04]  /*3300*/  UISETP.NE.AND UP0, UPT, UR48, URZ, UPT ;  /* 0x000000ff3000728c */ /* 0x000fc8000bf05270 */
[----:B------:R-:W-:-:S09]  /*3310*/  UISETP.NE.OR UP0, UPT, UR13, 0x1, UP0 ;  /* 0x000000010d00788c */ /* 0x000fd20008705670 */
[----:B------:R-:W-:Y:S05]  /*3320*/  BRA.U UP0, `(.L_x_60) ;  /* 0x0000000500487547 */ /* 0x000fea000b800000 */
[----:B------:R-:W-:Y:S01]  /*3330*/  ISETP.GE.U32.AND P2, PT, R0, 0x4, PT ;  /* 0x000000040000780c */ /* 0x000fe20003f46070 */
[----:B------:R-:W-:Y:S01]  /*3340*/  IMAD.MOV.U32 R12, RZ, RZ, 0x1 ;  /* 0x00000001ff0c7424 */ /* 0x000fe200078e00ff */
[----:B------:R-:W-:Y:S02]  /*3350*/  CS2R R10, SRZ ;  /* 0x00000000000a7805 */ /* 0x000fe4000001ff00 */
[----:B------:R-:W-:Y:S01]  /*3360*/  CS2R R8, SRZ ;  /* 0x0000000000087805 */ /* 0x000fe2000001ff00 */
[----:B------:R-:W-:Y:S01]  /*3370*/  UMOV UR4, 0x400 ;  /* 0x0000040000047882 */ /* 0x000fe20000000000 */
[----:B------:R-:W-:Y:S01]  /*3380*/  UMOV UR5, URZ ;  /* 0x000000ff00057c82 */ /* 0x000fe20008000000 */
[----:B------:R-:W-:-:S12]  /*3390*/  ULEA UR6, UR48, UR4, 0x18 ;  /* 0x0000000430067291 */ /* 0x000fd8000f8ec0ff */
.L_x_64:
[----:B------:R-:W-:Y:S02]  /*33a0*/  LEA R2, R8, UR6, 0x3 ;  /* 0x0000000608027c11 */ /* 0x000fe4000f8e18ff */
[----:B------:R-:W-:-:S03]  /*33b0*/  SHF.L.U32 R5, R9, 0x1f, RZ ;  /* 0x0000001f09057819 */ /* 0x000fc600000006ff */
[----:B------:R-:W-:Y:S01]  /*33c0*/  VIADD R4, R2, 0x1a0 ;  /* 0x000001a002047836 */ /* 0x000fe20000000000 */
[----:B------:R-:W1:Y:S02]  /*33d0*/  SYNCS.PHASECHK.TRANS64.TRYWAIT P0, [R2+URZ+0x190], R5 ;  /* 0x00019005020075a7 */ /* 0x000e6400080011ff */
[----:B-1----:R-:W-:Y:S05]  /*33e0*/  @!P0 BRA `(.L_x_61) ;  /* 0x0000006800448947 */ /* 0x002fea0003800000 */
.L_x_171:
[----:B------:R-:W-:Y:S01]  /*33f0*/  ULEA UR4, UR5, UR6, 0x3 ;  /* 0x0000000605047291 */ /* 0x000fe2000f8e18ff */
[----:B------:R-:W-:Y:S02]  /*3400*/  PRMT R4, RZ, 0x654, R4 ;  /* 0x00000654ff047816 */ /* 0x000fe40000000004 */
[----:B-1----:R-:W-:Y:S01]  /*3410*/  SHF.L.U32 R5, R12, 0x1f, RZ ;  /* 0x0000001f0c057819 */ /* 0x002fe200000006ff */
[----:B------:R-:W-:Y:S01]  /*3420*/  UIADD3 UR7, UPT, UPT, UR4, 0x130, URZ ;  /* 0x0000013004077890 */ /* 0x000fe2000fffe0ff */
[----:B------:R1:W-:Y:S05]  /*3430*/  SYNCS.ARRIVE.TRANS64.RED.A1T0 RZ, [R4+URZ], RZ ;  /* 0x000000ff04ff79a7 */ /* 0x0003ea00081004ff */
[----:B------:R-:W-:Y:S01]  /*3440*/  IMAD.U32 R7, RZ, RZ, UR7 ;  /* 0x00000007ff077e24 */ /* 0x000fe2000f8e00ff */
[----:B------:R-:W2:Y:S04]  /*3450*/  SYNCS.PHASECHK.TRANS64.TRYWAIT P0, [UR4+0x140], R5 ;  /* 0x00014005ff0075a7 */ /* 0x000ea80008001104 */
[----:B------:R-:W-:Y:S01]  /*3460*/  PRMT R6, R0, 0x654, R7 ;  /* 0x0000065400067816 */ /* 0x000fe20000000007 */
[----:B-1----:R-:W-:Y:S01]  /*3470*/  @!P2 IMAD.MOV.U32 R4, RZ, RZ, 0x10 ;  /* 0x00000010ff04a424 */ /* 0x002fe200078e00ff */
[----:B--2---:R-:W-:Y:S06]  /*3480*/  @!P0 BRA `(.L_x_62) ;  /* 0x0000006800308947 */ /* 0x004fec0003800000 */
.L_x_173:
[----:B------:R-:W-:Y:S01]  /*3490*/  ULEA UR8, UR5, UR6, 0x4 ;  /* 0x0000000605087291 */ /* 0x000fe2000f8e20ff */
[----:B------:R-:W-:Y:S01]  /*34a0*/  SEL R3, R6, R3, !P2 ;  /* 0x0000000306037207 */ /* 0x000fe20005000000 */
[----:B------:R-:W-:Y:S01]  /*34b0*/  UIADD3 UR9, UPT, UPT, UR4, 0x130, URZ ;  /* 0x0000013004097890 */ /* 0x000fe2000fffe0ff */
[----:B-1----:R-:W-:Y:S01]  /*34c0*/  LEA R2, R11, UR6, 0x3 ;  /* 0x000000060b027c11 */ /* 0x002fe2000f8e18ff */
[----:B------:R-:W-:Y:S01]  /*34d0*/  UIADD3 UR8, UPT, UPT, UR8, 0x1c0, URZ ;  /* 0x000001c008087890 */ /* 0x000fe2000fffe0ff */
[----:B------:R-:W-:Y:S01]  /*34e0*/  SHF.L.U32 R5, R10, 0x1f, RZ ;  /* 0x0000001f0a057819 */ /* 0x000fe200000006ff */
[----:B------:R1:W-:Y:S01]  /*34f0*/  @!P2 SYNCS.ARRIVE.TRANS64.RED RZ, [R3+URZ], R4 ;  /* 0x0000000403ffa9a7 */ /* 0x0003e200080004ff */
[----:B------:R-:W-:Y:S01]  /*3500*/  UIADD3 UR4, UPT, UPT, UR5, 0x1, URZ ;  /* 0x0000000105047890 */ /* 0x000fe2000fffe0ff */
[----:B------:R-:W-:-:S03]  /*3510*/  VIADD R8, R8, 0x1 ;  /* 0x0000000108087836 */ /* 0x000fc60000000000 */
[----:B------:R-:W-:Y:S02]  /*3520*/  UISETP.NE.AND UP0, UPT, UR4, 0x2, UPT ;  /* 0x000000020400788c */ /* 0x000fe4000bf05270 */
[----:B------:R-:W-:Y:S06]  /*3530*/  UGETNEXTWORKID.BROADCAST [UR8], [UR9] ;  /* 0x00000000080073ca */ /* 0x000fec0008000100 */
[----:B------:R-:W-:Y:S01]  /*3540*/  USEL UR7, URZ, 0x1, UP0 ;  /* 0x00000001ff077887 */ /* 0x000fe20008000000 */
[----:B------:R-:W-:Y:S01]  /*3550*/  ISETP.NE.AND P0, PT, R8, 0x2, PT ;  /* 0x000000020800780c */ /* 0x000fe20003f05270 */
[----:B------:R-:W-:Y:S01]  /*3560*/  USEL UR5, UR4, URZ, UP0 ;  /* 0x000000ff04057287 */ /* 0x000fe20008000000 */
[----:B------:R-:W2:Y:S03]  /*3570*/  SYNCS.PHASECHK.TRANS64.TRYWAIT P1, [R2+URZ+0x130], R5 ;  /* 0x00013005020075a7 */ /* 0x000ea600080211ff */
[----:B------:R-:W-:Y:S01]  /*3580*/  LOP3.LUT R12, R12, UR7, RZ, 0x3c, !PT ;  /* 0x000000070c0c7c12 */ /* 0x000fe2000f8e3cff */
[----:B-12---:R-:W-:Y:S07]  /*3590*/  @!P1 BRA `(.L_x_63) ;  /* 0x0000006800049947 */ /* 0x006fee0003800000 */
.L_x_174:
[C---:B------:R-:W-:Y:S01]  /*35a0*/  LEA R4, R11.reuse, UR6, 0x4 ;  /* 0x000000060b047c11 */ /* 0x040fe2000f8e20ff */
[----:B-1----:R-:W-:Y:S01]  /*35b0*/  VIADD R2, R2, 0x140 ;  /* 0x0000014002027836 */ /* 0x002fe20000000000 */
[----:B------:R-:W-:Y:S01]  /*35c0*/  SEL R8, R8, RZ, P0 ;  /* 0x000000ff08087207 */ /* 0x000fe20000000000 */
[----:B------:R-:W-:-:S03]  /*35d0*/  VIADD R11, R11, 0x1 ;  /* 0x000000010b0b7836 */ /* 0x000fc60000000000 */
[----:B------:R-:W1:Y:S01]  /*35e0*/  LDS.128 R4, [R4+0x1c0] ;  /* 0x0001c00004047984 */ /* 0x000e620000000c00 */
[----:B------:R-:W-:Y:S02]  /*35f0*/  PRMT R2, RZ, 0x654, R2 ;  /* 0x00000654ff027816 */ /* 0x000fe40000000002 */
[C---:B------:R-:W-:Y:S01]  /*3600*/  ISETP.NE.AND P1, PT, R11.reuse, 0x2, PT ;  /* 0x000000020b00780c */ /* 0x040fe20003f25270 */
[----:B------:R-:W-:Y:S01]  /*3610*/  @!PT LDS RZ, [RZ] ;  /* 0x00000000fffff984 */ /* 0x000fe20000000800 */
[----:B------:R-:W-:Y:S01]  /*3620*/  @!PT LDS RZ, [RZ] ;  /* 0x00000000fffff984 */ /* 0x000fe20000000800 */
[----:B------:R-:W-:Y:S01]  /*3630*/  @!PT LDS RZ, [RZ] ;  /* 0x00000000fffff984 */ /* 0x000fe20000000800 */
[----:B------:R-:W-:Y:S01]  /*3640*/  @!PT LDS RZ, [RZ] ;  /* 0x00000000fffff984 */ /* 0x000fe20000000800 */
[----:B------:R2:W-:Y:S06]  /*3650*/  MEMBAR.ALL.CTA ;  /* 0x0000000000007992 */ /* 0x0005ec0000008000 */
[----:B--2---:R-:W2:Y:S01]  /*3660*/  FENCE.VIEW.ASYNC.S ;  /* 0x00000000000073c6 */ /* 0x004ea20000000000 */
[----:B------:R-:W-:Y:S01]  /*3670*/  SEL R11, R11, RZ, P1 ;  /* 0x000000ff0b0b7207 */ /* 0x000fe20000800000 */
[----:B--2---:R2:W-:Y:S01]  /*3680*/  SYNCS.ARRIVE.TRANS64.RED.A1T0 RZ, [R2+URZ], RZ ;  /* 0x000000ff02ff79a7 */ /* 0x0045e200081004ff */
[----:B-1----:R-:W-:-:S02]  /*3690*/  LOP3.LUT P3, RZ, R6, 0x1, RZ, 0xc0, !PT ;  /* 0x0000000106ff7812 */ /* 0x002fc4000786c0ff */
[----:B------:R-:W-:-:S04]  /*36a0*/  SEL R5, RZ, 0x1, P1 ;  /* 0x00000001ff057807 */ /* 0x000fc80000800000 */
[----:B------:R-:W-:Y:S02]  /*36b0*/  LOP3.LUT R10, R10, R5, RZ, 0x3c, !PT ;  /* 0x000000050a0a7212 */ /* 0x000fe400078e3cff */
[----:B--2---:R-:W-:-:S04]  /*36c0*/  SEL R2, RZ, 0x1, P0 ;  /* 0x00000001ff027807 */ /* 0x004fc80000000000 */
[----:B------:R-:W-:Y:S01]  /*36d0*/  LOP3.LUT R9, R9, R2, RZ, 0x3c, !PT ;  /* 0x0000000209097212 */ /* 0x000fe200078e3cff */
[----:B------:R-:W-:Y:S06]  /*36e0*/  @P3 BRA `(.L_x_64) ;  /* 0xfffffffc002c3947 */ /* 0x000fec000383ffff */
[----:B------:R-:W-:Y:S01]  /*36f0*/  ULEA UR4, UR5, UR6, 0x3 ;  /* 0x0000000605047291 */ /* 0x000fe2000f8e18ff */
[----:B------:R-:W-:-:S08]  /*3700*/  SHF.L.U32 R3, R12, 0x1f, RZ ;  /* 0x0000001f0c037819 */ /* 0x000fd000000006ff */
[----:B------:R-:W1:Y:S02]  /*3710*/  SYNCS.PHASECHK.TRANS64 P0, [UR4+0x140], R3 ;  /* 0x00014003ff0075a7 */ /* 0x000e640008001004 */
[----:B-1----:R-:W-:Y:S05]  /*3720*/  @P0 BRA `(.L_x_65) ;  /* 0x0000000000080947 */ /* 0x002fea0003800000 */
[----:B------:R-:W1:Y:S02]  /*3730*/  SYNCS.PHASECHK.TRANS64.TRYWAIT P0, [UR4+0x140], R3 ;  /* 0x00014003ff0075a7 */ /* 0x000e640008001104 */
[----:B-1----:R-:W-:Y:S05]  /*3740*/  @!P0 BRA `(.L_x_66) ;  /* 0x0000006400ac8947 */ /* 0x002fea0003800000 */
.L_x_65:
[----:B------:R-:W-:-:S04]  /*3750*/  UIADD3 UR7, UPT, UPT, UR5, 0x1, URZ ;  /* 0x0000000105077890 */ /* 0x000fc8000fffe0ff */
[----:B------:R-:W-:-:S04]  /*3760*/  UISETP.NE.AND UP0, UPT, UR7, 0x2, UPT ;  /* 0x000000020700788c */ /* 0x000fc8000bf05270 */
[----:B------:R-:W-:Y:S02]  /*3770*/  USEL UR8, URZ, 0x1, UP0 ;  /* 0x00000001ff087887 */ /* 0x000fe40008000000 */
[----:B------:R-:W-:-:S04]  /*3780*/  USEL UR7, UR7, URZ, UP0 ;  /* 0x000000ff07077287 */ /* 0x000fc80008000000 */
[----:B------:R-:W-:Y:S01]  /*3790*/  ULEA UR7, UR7, UR6, 0x3 ;  /* 0x0000000607077291 */ /* 0x000fe2000f8e18ff */
[----:B-1----:R-:W-:-:S04]  /*37a0*/  LOP3.LUT R3, R12, UR8, RZ, 0x3c, !PT ;  /* 0x000000080c037c12 */ /* 0x002fc8000f8e3cff */
[----:B------:R-:W-:-:S04]  /*37b0*/  SHF.L.U32 R0, R3, 0x1f, RZ ;  /* 0x0000001f03007819 */ /* 0x000fc800000006ff */
[----:B------:R-:W1:Y:S02]  /*37c0*/  SYNCS.PHASECHK.TRANS64 P0, [UR7+0x140], R0 ;  /* 0x00014000ff0075a7 */ /* 0x000e640008001007 */
[----:B-1----:R-:W-:Y:S05]  /*37d0*/  @P0 EXIT ;  /* 0x000000000000094d */ /* 0x002fea0003800000 */
[----:B------:R-:W-:Y:S02]  /*37e0*/  SHF.L.U32 R3, R3, 0x1f, RZ ;  /* 0x0000001f03037819 */ /* 0x000fe400000006ff */
[----:B------:R-:W-:-:S07]  /*37f0*/  MOV R0, UR7 ;  /* 0x0000000700007c02 */ /* 0x000fce0008000f00 */
.L_x_67:
[----:B-1----:R1:W2:Y:S02]  /*3800*/  SYNCS.PHASECHK.TRANS64.TRYWAIT P0, [R0+URZ+0x140], R3 ;  /* 0x00014003000075a7 */ /* 0x0022a400080011ff */
[----:B--2---:R-:W-:Y:S05]  /*3810*/  @!P0 NANOSLEEP.SYNCS 0x989680 ;  /* 0x009896800000895d */ /* 0x004fea0003900000 */
[----:B------:R-:W2:Y:S02]  /*3820*/  @!P0 SYNCS.PHASECHK.TRANS64 P0, [R0+URZ+0x140], R3 ;  /* 0x00014003000085a7 */ /* 0x000ea400080010ff */
[----:B--2---:R-:W-:Y:S05]  /*3830*/  @P0 EXIT ;  /* 0x000000000000094d */ /* 0x004fea0003800000 */
[----:B------:R-:W-:Y:S05]  /*3840*/  BRA `(.L_x_67) ;  /* 0xfffffffc00ec7947 */ /* 0x000fea000383ffff */
.L_x_60:
[----:B------:R-:W-:Y:S05]  /*3850*/  BRA.U UP4, `(.L_x_68) ;  /* 0x0000001104a07547 */ /* 0x000fea000b800000 */
[----:B------:R-:W-:Y:S01]  /*3860*/  UMOV UR4, 0x40 ;  /* 0x0000004000047882 */ /* 0x000fe20000000000 */
[----:B------:R-:W-:Y:S01]  /*3870*/  NOP ;  /* 0x0000000000007918 */ /* 0x000fe20000000000 */
[----:B------:R-:W-:Y:S01]  /*3880*/  ULEA UR5, UR48, UR4, 0x18 ;  /* 0x0000000430057291 */ /* 0x000fe2000f8ec0ff */
[----:B------:R-:W-:Y:S02]  /*3890*/  UMOV UR6, 0x400 ;  /* 0x0000040000067882 */ /* 0x000fe40000000000 */
[----:B------:R-:W-:-:S06]  /*38a0*/  ULEA UR6, UR48, UR6, 0x18 ;  /* 0x0000000630067291 */ /* 0x000fcc000f8ec0ff */
[----:B------:R-:W1:Y:S02]  /*38b0*/  LDS.U8 R0, [UR5+0x1c] ;  /* 0x00001c05ff007984 */ /* 0x000e640008000000 */
[----:B-1----:R-:W-:-:S13]  /*38c0*/  ISETP.NE.AND P0, PT, R0, RZ, PT ;  /* 0x000000ff0000720c */ /* 0x002fda0003f05270 */
[----:B------:R-:W-:Y:S05]  /*38d0*/  @P0 BRA `(.L_x_69) ;  /* 0x0000000400080947 */ /* 0x000fea0003800000 */
[----:B------:R-:W-:Y:S02]  /*38e0*/  UISETP.NE.U32.AND UP1, UPT, UR33, 0x1, UPT ;  /* 0x000000012100788c */ /* 0x000fe4000bf25070 */
[----:B------:R-:W-:-:S07]  /*38f0*/  UIADD3 UR7, UPT, UPT, UR5, 0x8, URZ ;  /* 0x0000000805077890 */ /* 0x000fce000fffe0ff */
[----:B------:R-:W-:Y:S05]  /*3900*/  BRA.U !UP1, `(.L_x_70) ;  /* 0x00000001099c7547 */ /* 0x000fea000b800000 */
[----:B------:R-:W-:Y:S01]  /*3910*/  ELECT P0, URZ, PT ;  /* 0x0000000000ff782f */ /* 0x000fe20003800000 */
[----:B------:R-:W-:-:S12]  /*3920*/  BSSY B0, `(.L_x_70) ;  /* 0x0000025000007945 */ /* 0x000fd80003800000 */
[----:B------:R-:W-:Y:S05]  /*3930*/  @!P0 BRA `(.L_x_71) ;  /* 0x00000000008c8947 */ /* 0x000fea0003800000 */
[----:B------:R-:W-:-:S05]  /*3940*/  UMOV UR4, 0x10 ;  /* 0x0000001000047882 */ /* 0x000fca0000000000 */
[----:B------:R-:W-:Y:S04]  /*3950*/  DEPBAR.LE SB1, 0x36 ;  /* 0x00009d800000791a */ /* 0x000fe80000000000 */
[----:B------:R-:W1:Y:S02]  /*3960*/  UTCATOMSWS.2CTA.FIND_AND_SET.ALIGN UP0, UR4, UR4 ;  /* 0x00000004000475e3 */ /* 0x000e640008200800 */
[----:B-1----:R-:W-:Y:S01]  /*3970*/  MOV R11, UR4 ;  /* 0x00000004000b7c02 */ /* 0x002fe20008000f00 */
[----:B------:R-:W-:Y:S06]  /*3980*/  BRA.U UP0, `(.L_x_72) ;  /* 0x0000000100187547 */ /* 0x000fec000b800000 */
.L_x_73:
[----:B------:R-:W-:Y:S05]  /*3990*/  NANOSLEEP 0x64 ;  /* 0x000000640000795d */ /* 0x000fea0003800000 */
[----:B------:R-:W-:-:S05]  /*39a0*/  UMOV UR4, 0x10 ;  /* 0x0000001000047882 */ /* 0x000fca0000000000 */
[----:B------:R-:W-:Y:S04]  /*39b0*/  DEPBAR.LE SB1, 0x36 ;  /* 0x00009d800000791a */ /* 0x000fe80000000000 */
[----:B------:R-:W1:Y:S02]  /*39c0*/  UTCATOMSWS.2CTA.FIND_AND_SET.ALIGN UP0, UR4, UR4 ;  /* 0x00000004000475e3 */ /* 0x000e640008200800 */
[----:B-1----:R-:W-:Y:S01]  /*39d0*/  MOV R11, UR4 ;  /* 0x00000004000b7c02 */ /* 0x002fe20008000f00 */
[----:B------:R-:W-:Y:S05]  /*39e0*/  BRA.U !UP0, `(.L_x_73) ;  /* 0xfffffffd08e87547 */ /* 0x000fea000b83ffff */
.L_x_72:
[----:B------:R-:W1:Y:S01]  /*39f0*/  LDS R7, [UR5+0x10] ;  /* 0x00001005ff077984 */ /* 0x000e620008000800 */
[----:B------:R-:W-:Y:S01]  /*3a00*/  IMAD.U32 R5, RZ, RZ, UR6 ;  /* 0x00000006ff057e24 */ /* 0x000fe2000f8e00ff */
[----:B------:R-:W-:-:S03]  /*3a10*/  MOV R4, UR34 ;  /* 0x0000002200047c02 */ /* 0x000fc60008000f00 */
[----:B------:R-:W-:Y:S01]  /*3a20*/  VIADD R5, R5, 0x1e0 ;  /* 0x000001e005057836 */ /* 0x000fe20000000000 */
[----:B-1----:R-:W-:-:S04]  /*3a30*/  SHF.L.U32 R7, R7, 0x1f, RZ ;  /* 0x0000001f07077819 */ /* 0x002fc800000006ff */
[----:B------:R-:W1:Y:S02]  /*3a40*/  SYNCS.PHASECHK.TRANS64.TRYWAIT P0, [UR5+0x8], R7 ;  /* 0x00000807ff0075a7 */ /* 0x000e640008001105 */
[----:B-1----:R-:W-:Y:S05]  /*3a50*/  @P0 BRA `(.L_x_74) ;  /* 0x0000000000080947 */ /* 0x002fea0003800000 */
[----:B------:R-:W1:Y:S02]  /*3a60*/  SYNCS.PHASECHK.TRANS64.TRYWAIT P0, [UR5+0x8], R7 ;  /* 0x00000807ff0075a7 */ /* 0x000e640008001105 */
[----:B-1----:R-:W-:Y:S05]  /*3a70*/  @!P0 BRA `(.L_x_75) ;  /* 0x0000006000f88947 */ /* 0x002fea0003800000 */
.L_x_74:
[----:B-1----:R-:W-:Y:S01]  /*3a80*/  HFMA2 R0, -RZ, RZ, 0, 5.9604644775390625e-08 ;  /* 0x00000001ff007431 */ /* 0x002fe200000001ff */
[----:B------:R-:W-:Y:S01]  /*3a90*/  UPRMT UR4, UR34, 0x654, UR7 ;  /* 0x0000065422047896 */ /* 0x000fe20008000007 */
[----:B------:R-:W-:Y:S01]  /*3aa0*/  IMAD.MOV.U32 R8, RZ, RZ, 0xffff ;  /* 0x0000ffffff087424 */ /* 0x000fe200078e00ff */
[----:B------:R-:W-:Y:S01]  /*3ab0*/  PRMT R4, R4, 0x654, R5 ;  /* 0x0000065404047816 */ /* 0x000fe20000000005 */
[----:B------:R-:W-:Y:S02]  /*3ac0*/  IMAD.MOV.U32 R6, RZ, RZ, 0x4 ;  /* 0x00000004ff067424 */ /* 0x000fe400078e00ff */
[----:B------:R-:W-:Y:S01]  /*3ad0*/  IMAD.SHL.U32 R9, R11, 0x20, RZ ;  /* 0x000000200b097824 */ /* 0x000fe200078e00ff */
[----:B------:R-:W-:Y:S02]  /*3ae0*/  MOV R5, UR4 ;  /* 0x0000000400057c02 */ /* 0x000fe40008000f00 */
[-C--:B------:R-:W-:Y:S01]  /*3af0*/  SHF.L.U32 R8, R8, R11.reuse, RZ ;  /* 0x0000000b08087219 */ /* 0x080fe200000006ff */
[----:B------:R1:W-:Y:S01]  /*3b00*/  SYNCS.ARRIVE.TRANS64.RED RZ, [UR4], R6 ;  /* 0x00000006ffff79a7 */ /* 0x0003e20008000404 */
[----:B------:R-:W-:Y:S01]  /*3b10*/  SHF.L.U32 R7, R0, R11, RZ ;  /* 0x0000000b00077219 */ /* 0x000fe200000006ff */
[----:B------:R1:W-:Y:S04]  /*3b20*/  STS [UR6+0x1e0], R9 ;  /* 0x0001e009ff007988 */ /* 0x0003e80008000806 */
[----:B------:R1:W-:Y:S04]  /*3b30*/  STAS [R4.64], R11 ;  /* 0x0000000b04007dbd */ /* 0x0003e8000c0008ff */
[----:B------:R1:W-:Y:S04]  /*3b40*/  ATOMS.OR RZ, [UR5+0x14], R8 ;  /* 0x00001408ffff798c */ /* 0x0003e8000b000005 */
[----:B------:R1:W-:Y:S04]  /*3b50*/  ATOMS.OR RZ, [UR5+0x18], R7 ;  /* 0x00001807ffff798c */ /* 0x0003e8000b000005 */
[----:B------:R1:W-:Y:S02]  /*3b60*/  ATOMS.XOR RZ, [UR5+0x10], R0 ;  /* 0x00001000ffff798c */ /* 0x0003e4000b800005 */
.L_x_71:
[----:B------:R-:W-:Y:S05]  /*3b70*/  BSYNC B0 ;  /* 0x0000000000007941 */ /* 0x000fea0003800000 */
.L_x_70:
[----:B------:R-:W-:Y:S05]  /*3b80*/  BRA.U UP1, `(.L_x_76) ;  /* 0x00000001016c7547 */ /* 0x000fea000b800000 */
[----:B------:R-:W-:-:S03]  /*3b90*/  UMOV UR4, 0xffffffff ;  /* 0xffffffff00047882 */ /* 0x000fc60000000000 */
[----:B------:R-:W-:Y:S05]  /*3ba0*/  BRA.DIV UR4, `(.L_x_77) ;  /* 0x0000006204c47947 */ /* 0x000fea000b800000 */
[----:B------:R-:W-:-:S13]  /*3bb0*/  ELECT P0, URZ, PT ;  /* 0x0000000000ff782f */ /* 0x000fda0003800000 */
.L_x_178:
[----:B------:R-:W-:Y:S05]  /*3bc0*/  @!P0 BRA `(.L_x_76) ;  /* 0x00000000005c8947 */ /* 0x000fea0003800000 */
[----:B-1----:R-:W1:Y:S02]  /*3bd0*/  LDS R5, [UR5+0x10] ;  /* 0x00001005ff057984 */ /* 0x002e640008000800 */
[----:B-1----:R-:W-:-:S04]  /*3be0*/  SHF.L.U32 R5, R5, 0x1f, RZ ;  /* 0x0000001f05057819 */ /* 0x002fc800000006ff */
[----:B------:R-:W1:Y:S02]  /*3bf0*/  SYNCS.PHASECHK.TRANS64.TRYWAIT P0, [UR5+0x8], R5 ;  /* 0x00000805ff0075a7 */ /* 0x000e640008001105 */
[----:B-1----:R-:W-:Y:S05]  /*3c00*/  @P0 BRA `(.L_x_78) ;  /* 0x0000000000080947 */ /* 0x002fea0003800000 */
[----:B------:R-:W1:Y:S02]  /*3c10*/  SYNCS.PHASECHK.TRANS64.TRYWAIT P0, [UR5+0x8], R5 ;  /* 0x00000805ff0075a7 */ /* 0x000e640008001105 */
[----:B-1----:R-:W-:Y:S05]  /*3c20*/  @!P0 BRA `(.L_x_79) ;  /* 0x0000006000c88947 */ /* 0x002fea0003800000 */
.L_x_78:
[----:B------:R-:W2:Y:S01]  /*3c30*/  LDS R7, [UR6+0x1e0] ;  /* 0x0001e006ff077984 */ /* 0x000ea20008000800 */
[----:B-1----:R-:W-:Y:S02]  /*3c40*/  HFMA2 R0, -RZ, RZ, 0, 5.9604644775390625e-08 ;  /* 0x00000001ff007431 */ /* 0x002fe400000001ff */
[----:B------:R-:W-:Y:S01]  /*3c50*/  IMAD.MOV.U32 R4, RZ, RZ, 0xffff ;  /* 0x0000ffffff047424 */ /* 0x000fe200078e00ff */
[----:B------:R-:W-:Y:S01]  /*3c60*/  UPRMT UR4, UR34, 0x654, UR7 ;  /* 0x0000065422047896 */ /* 0x000fe20008000007 */
[----:B--2---:R-:W-:-:S03]  /*3c70*/  IMAD.SHL.U32 R5, R7, 0x20, RZ ;  /* 0x0000002007057824 */ /* 0x004fc600078e00ff */
[-C--:B------:R-:W-:Y:S02]  /*3c80*/  SHF.L.U32 R4, R4, R7.reuse, RZ ;  /* 0x0000000704047219 */ /* 0x080fe400000006ff */
[----:B------:R-:W-:Y:S01]  /*3c90*/  SHF.L.U32 R7, R0, R7, RZ ;  /* 0x0000000700077219 */ /* 0x000fe200000006ff */
[----:B------:R2:W-:Y:S04]  /*3ca0*/  STS [UR6+0x1e0], R5 ;  /* 0x0001e005ff007988 */ /* 0x0005e80008000806 */
[----:B------:R2:W-:Y:S04]  /*3cb0*/  ATOMS.OR RZ, [UR5+0x14], R4 ;  /* 0x00001404ffff798c */ /* 0x0005e8000b000005 */
[----:B------:R2:W-:Y:S01]  /*3cc0*/  ATOMS.OR RZ, [UR5+0x18], R7 ;  /* 0x00001807ffff798c */ /* 0x0005e2000b000005 */
[----:B------:R-:W-:Y:S03]  /*3cd0*/  SYNCS.ARRIVE.TRANS64.RED.A1T0 RZ, [UR4], RZ ;  /* 0x000000ffffff79a7 */ /* 0x000fe60008100404 */
[----:B------:R2:W-:Y:S01]  /*3ce0*/  ATOMS.XOR RZ, [UR5+0x10], R0 ;  /* 0x00001000ffff798c */ /* 0x0005e2000b800005 */
[----:B------:R-:W-:Y:S05]  /*3cf0*/  BRA `(.L_x_76) ;  /* 0x0000000000107947 */ /* 0x000fea0003800000 */
.L_x_69:
[----:B------:R-:W-:Y:S02]  /*3d00*/  MOV R0, 0xffffffff ;  /* 0xffffffff00007802 */ /* 0x000fe40000000f00 */
[----:B------:R-:W-:-:S03]  /*3d10*/  MOV R4, 0x3d40 ;  /* 0x00003d4000047802 */ /* 0x000fc60000000f00 */
[----:B------:R1:W-:Y:S04]  /*3d20*/  STS [UR6+0x1e0], R0 ;  /* 0x0001e000ff007988 */ /* 0x0003e80008000806 */
[----:B-1---5:R-:W-:Y:S05]  /*3d30*/  CALL.REL.NOINC `($__internal_1_$__cuda_sm10x_tcgen05_guardrail_trap_phase_invalid_during_alloc) ;  /* 0x0000006800107944 */ /* 0x022fea0003c00000 */
.L_x_76:
[----:B------:R-:W-:Y:S05]  /*3d40*/  WARPSYNC.ALL ;  /* 0x0000000000007948 */ /* 0x000fea0003800000 */
[----:B------:R-:W3:Y:S01]  /*3d50*/  S2UR UR4, SR_CgaCtaId ;  /* 0x00000000000479c3 */ /* 0x000ee20000008800 */
[----:B------:R-:W-:Y:S01]  /*3d60*/  UMOV UR17, 0x400 ;  /* 0x0000040000117882 */ /* 0x000fe20000000000 */
[----:B------:R-:W-:-:S06]  /*3d70*/  NOP ;  /* 0x0000000000007918 */ /* 0x000fcc0000000000 */
[----:B------:R-:W-:Y:S06]  /*3d80*/  BAR.ARV 0x6, 0xa0 ;  /* 0x0182800000007b1d */ /* 0x000fec0000002000 */
[----:B------:R-:W4:Y:S01]  /*3d90*/  LDCU UR6, c[0x0][0x38c] ;  /* 0x00007180ff0677ac */ /* 0x000f220008000800 */
[----:B------:R-:W-:Y:S01]  /*3da0*/  LOP3.LUT R3, R3, 0xffff, RZ, 0xc0, !PT ;  /* 0x0000ffff03037812 */ /* 0x000fe200078ec0ff */
[----:B-1----:R-:W-:Y:S01]  /*3db0*/  IMAD.MOV.U32 R9, RZ, RZ, 0x1 ;  /* 0x00000001ff097424 */ /* 0x002fe200078e00ff */
[----:B------:R-:W-:Y:S01]  /*3dc0*/  LOP3.LUT R2, R2, 0xffff, RZ, 0xc0, !PT ;  /* 0x0000ffff02027812 */ /* 0x000fe200078ec0ff */
[----:B------:R-:W-:Y:S01]  /*3dd0*/  IMAD.MOV.U32 R8, RZ, RZ, RZ ;  /* 0x000000ffff087224 */ /* 0x000fe200078e00ff */
[----:B------:R-:W-:Y:S01]  /*3de0*/  R2UR UR20, R3 ;  /* 0x00000000031472ca */ /* 0x000fe200000e0000 */
[----:B------:R-:W-:Y:S01]  /*3df0*/  UMOV UR24, URZ ;  /* 0x000000ff00187c82 */ /* 0x000fe20008000000 */
[----:B------:R-:W-:-:S02]  /*3e00*/  R2UR UR30, R2 ;  /* 0x00000000021e72ca */ /* 0x000fc400000e0000 */
[----:B------:R-:W-:Y:S01]  /*3e10*/  CS2R R2, SRZ ;  /* 0x0000000000027805 */ /* 0x000fe2000001ff00 */
[----:B------:R-:W-:Y:S01]  /*3e20*/  UMOV UR15, URZ ;  /* 0x000000ff000f7c82 */ /* 0x000fe20008000000 */
[----:B---3--:R-:W-:Y:S01]  /*3e30*/  ULEA UR17, UR4, UR17, 0x18 ;  /* 0x0000001104117291 */ /* 0x008fe2000f8ec0ff */
[----:B------:R-:W-:Y:S01]  /*3e40*/  UMOV UR14, URZ ;  /* 0x000000ff000e7c82 */ /* 0x000fe20008000000 */
[----:B------:R-:W-:Y:S02]  /*3e50*/  UISETP.NE.AND UP3, UPT, UR33, URZ, UPT ;  /* 0x000000ff2100728c */ /* 0x000fe4000bf65270 */
[----:B------:R-:W-:Y:S02]  /*3e60*/  UIADD3 UR5, UPT, UPT, UR17, 0x8400, URZ ;  /* 0x0000840011057890 */ /* 0x000fe4000fffe0ff */
[----:B------:R-:W-:-:S03]  /*3e70*/  UIADD3 UR4, UPT, UPT, UR17, 0x28400, URZ ;  /* 0x0002840011047890 */ /* 0x000fc6000fffe0ff */
[----:B--2---:R-:W1:Y:S01]  /*3e80*/  LDS R0, [UR17+0x1e0] ;  /* 0x0001e011ff007984 */ /* 0x004e620008000800 */
[----:B----4-:R-:W-:Y:S02]  /*3e90*/  UIADD3 UR6, UPT, UPT, UR6, 0x3f, URZ ;  /* 0x0000003f06067890 */ /* 0x010fe4000fffe0ff */
[----:B------:R-:W-:Y:S02]  /*3ea0*/  USHF.R.U32.HI UR5, URZ, 0x4, UR5 ;  /* 0x00000004ff057899 */ /* 0x000fe40008011605 */
[----:B------:R-:W-:Y:S02]  /*3eb0*/  USHF.R.S32.HI UR25, URZ, 0x1f, UR6 ;  /* 0x0000001fff197899 */ /* 0x000fe40008011406 */
[----:B------:R-:W-:Y:S02]  /*3ec0*/  USHF.R.U32.HI UR4, URZ, 0x4, UR4 ;  /* 0x00000004ff047899 */ /* 0x000fe40008011604 */
[----:B------:R-:W-:Y:S02]  /*3ed0*/  ULEA.HI UR25, UR25, UR6, URZ, 0x6 ;  /* 0x0000000619197291 */ /* 0x000fe4000f8f30ff */
[----:B------:R-:W-:-:S02]  /*3ee0*/  ULOP3.LUT UR5, UR5, 0x3fff, URZ, 0xc0, !UPT ;  /* 0x00003fff05057892 */ /* 0x000fc4000f8ec0ff */
[----:B------:R-:W-:Y:S02]  /*3ef0*/  USHF.R.S32.HI UR25, URZ, 0x6, UR25 ;  /* 0x00000006ff197899 */ /* 0x000fe40008011419 */
[----:B------:R-:W-:Y:S02]  /*3f00*/  ULOP3.LUT UR22, UR4, 0x3fff, URZ, 0xc0, !UPT ;  /* 0x00003fff04167892 */ /* 0x000fe4000f8ec0ff */
[----:B------:R-:W-:Y:S02]  /*3f10*/  UISETP.LT.AND UP0, UPT, UR25, 0x1, UPT ;  /* 0x000000011900788c */ /* 0x000fe4000bf01270 */
[----:B------:R-:W-:Y:S02]  /*3f20*/  ULOP3.LUT UR21, UR5, 0x10000, URZ, 0xfc, !UPT ;  /* 0x0001000005157892 */ /* 0x000fe4000f8efcff */
[----:B------:R-:W-:Y:S02]  /*3f30*/  ULOP3.LUT UR22, UR22, 0x10000, URZ, 0xfc, !UPT ;  /* 0x0001000016167892 */ /* 0x000fe4000f8efcff */
[----:B------:R-:W-:Y:S01]  /*3f40*/  USEL UR31, UR25, 0x1, !UP0 ;  /* 0x00000001191f7887 */ /* 0x000fe2000c000000 */
[----:B------:R-:W-:Y:S01]  /*3f50*/  UMOV UR28, 0x0 ;  /* 0x00000000001c7882 */ /* 0x000fe20000000000 */
[----:B------:R-:W-:Y:S01]  /*3f60*/  UMOV UR29, 0x10200010 ;  /* 0x10200010001d7882 */ /* 0x000fe20000000000 */
[----:B------:R-:W-:Y:S01]  /*3f70*/  UMOV UR26, 0x0 ;  /* 0x00000000001a7882 */ /* 0x000fe20000000000 */
[----:B------:R-:W-:Y:S01]  /*3f80*/  UMOV UR27, 0x10200010 ;  /* 0x10200010001b7882 */ /* 0x000fe20000000000 */
[----:B-1----:R-:W-:-:S15]  /*3f90*/  R2UR UR32, R0 ;  /* 0x00000000002072ca */ /* 0x002fde00000e0000 */
.L_x_87:
[C---:B------:R-:W-:Y:S02]  /*3fa0*/  LEA R0, R8.reuse, UR17, 0x3 ;  /* 0x0000001108007c11 */ /* 0x040fe4000f8e18ff */
[----:B------:R-:W-:Y:S02]  /*3fb0*/  SHF.L.U32 R5, R3, 0x1f, RZ ;  /* 0x0000001f03057819 */ /* 0x000fe400000006ff */
[----:B------:R-:W-:Y:S02]  /*3fc0*/  LEA R4, R8, UR17, 0x4 ;  /* 0x0000001108047c11 */ /* 0x000fe4000f8e20ff */
[----:B------:R-:W1:Y:S02]  /*3fd0*/  SYNCS.PHASECHK.TRANS64.TRYWAIT P0, [R0+URZ+0x130], R5 ;  /* 0x00013005000075a7 */ /* 0x000e6400080011ff */
[----:B-1-3--:R-:W-:Y:S05]  /*3fe0*/  @!P0 BRA `(.L_x_80) ;  /* 0x0000005c00f08947 */ /* 0x00afea0003800000 */
.L_x_179:
[----:B-1----:R-:W1:Y:S01]  /*3ff0*/  LDS.128 R4, [R4+0x1c0] ;  /* 0x0001c00004047984 */ /* 0x002e620000000c00 */
[----:B------:R-:W-:Y:S02]  /*4000*/  VIADD R0, R0, 0x140 ;  /* 0x0000014000007836 */ /* 0x000fe40000000000 */
[----:B------:R-:W-:Y:S01]  /*4010*/  VIADD R8, R8, 0x1 ;  /* 0x0000000108087836 */ /* 0x000fe20000000000 */
[----:B------:R-:W-:Y:S01]  /*4020*/  @!PT LDS RZ, [RZ] ;  /* 0x00000000fffff984 */ /* 0x000fe20000000800 */
[----:B------:R-:W-:Y:S01]  /*4030*/  @!PT LDS RZ, [RZ] ;  /* 0x00000000fffff984 */ /* 0x000fe20000000800 */
[----:B------:R-:W-:Y:S01]  /*4040*/  @!PT LDS RZ, [RZ] ;  /* 0x00000000fffff984 */ /* 0x000fe20000000800 */
[----:B------:R-:W-:Y:S01]  /*4050*/  @!PT LDS RZ, [RZ] ;  /* 0x00000000fffff984 */ /* 0x000fe20000000800 */
[----:B------:R2:W-:Y:S06]  /*4060*/  MEMBAR.ALL.CTA ;  /* 0x0000000000007992 */ /* 0x0005ec0000008000 */
[----:B--2---:R-:W2:Y:S01]  /*4070*/  FENCE.VIEW.ASYNC.S ;  /* 0x00000000000073c6 */ /* 0x004ea20000000000 */
[----:B------:R-:W-:-:S04]  /*4080*/  PRMT R0, RZ, 0x654, R0 ;  /* 0x00000654ff007816 */ /* 0x000fc80000000000 */
[----:B--2---:R2:W-:Y:S01]  /*4090*/  SYNCS.ARRIVE.TRANS64.RED.A1T0 RZ, [R0+URZ], RZ ;  /* 0x000000ff00ff79a7 */ /* 0x0045e200081004ff */
[----:B-1----:R-:W-:Y:S01]  /*40a0*/  LOP3.LUT P1, RZ, R6, 0x1, RZ, 0xc0, !PT ;  /* 0x0000000106ff7812 */ /* 0x002fe2000782c0ff */
[----:B--2---:R-:W-:-:S12]  /*40b0*/  BRA.U UP3, `(.L_x_81) ;  /* 0x0000000103e07547 */ /* 0x004fd8000b800000 */
[----:B------:R-:W1:Y:S01]  /*40c0*/  LDCU UR4, c[0x0][0x38c] ;  /* 0x00007180ff0477ac */ /* 0x000e620008000800 */
[----:B------:R-:W-:Y:S02]  /*40d0*/  PLOP3.LUT P2, PT, PT, PT, PT, 0x80, 0x8 ;  /* 0x000000000008781c */ /* 0x000fe40003f4f070 */
[----:B------:R-:W-:Y:S01]  /*40e0*/  SHF.L.U32 R5, R9, 0x1f, RZ ;  /* 0x0000001f09057819 */ /* 0x000fe200000006ff */
[----:B------:R-:W-:Y:S02]  /*40f0*/  ULEA UR23, UR24, UR17, 0x3 ;  /* 0x0000001118177291 */ /* 0x000fe4000f8e18ff */
[----:B------:R-:W-:Y:S02]  /*4100*/  ULEA UR18, UR24, UR32, 0x7 ;  /* 0x0000002018127291 */ /* 0x000fe4000f8e38ff */
[----:B-1----:R-:W-:-:S06]  /*4110*/  UISETP.GE.AND UP0, UPT, UR4, 0x1, UPT ;  /* 0x000000010400788c */ /* 0x002fcc000bf06270 */
[----:B------:R-:W-:-:S05]  /*4120*/  PLOP3.LUT P0, PT, PT, PT, UP0, 0x80, 0x8 ;  /* 0x000000000008781c */ /* 0x000fca0003f0f008 */
[----:B------:R-:W-:-:S08]  /*4130*/  @UP0 ULEA UR4, UR15, UR17, 0x3 ;  /* 0x000000110f040291 */ /* 0x000fd0000f8e18ff */
[----:B------:R-:W-:-:S04]  /*4140*/  @P0 SHF.L.U32 R0, R2, 0x1f, RZ ;  /* 0x0000001f02000819 */ /* 0x000fc800000006ff */
[----:B------:R1:W2:Y:S01]  /*4150*/  @P0 SYNCS.PHASECHK.TRANS64.TRYWAIT P2, [UR4], R0 ;  /* 0x00000000ff0005a7 */ /* 0x0002a20008041104 */
[----:B------:R-:W3:Y:S02]  /*4160*/  SYNCS.PHASECHK.TRANS64.TRYWAIT P0, [UR23+0x170], R5 ;  /* 0x00017005ff0075a7 */ /* 0x000ee40008001117 */
[----:B-123--:R-:W-:Y:S05]  /*4170*/  @!P0 BRA `(.L_x_82) ;  /* 0x0000005c00a08947 */ /* 0x00efea0003800000 */
.L_x_181:
[----:B------:R-:W-:Y:S01]  /*4180*/  UMOV UR19, UR14 ;  /* 0x0000000e00137c82 */ /* 0x000fe20008000000 */
[----:B------:R-:W-:Y:S05]  /*4190*/  BRA.U !UP0, `(.L_x_83) ;  /* 0x0000000108987547 */ /* 0x000fea000b800000 */
[----:B------:R-:W-:Y:S02]  /*41a0*/  UIADD3 UR19, UPT, UPT, UR31, UR14, URZ ;  /* 0x0000000e1f137290 */ /* 0x000fe4000fffe0ff */
[----:B------:R-:W-:Y:S01]  /*41b0*/  UPLOP3.LUT UP2, UPT, UPT, UPT, UPT, 0x40, 0x4 ;  /* 0x000000000004789c */ /* 0x000fe20003f4e870 */
[----:B------:R-:W-:Y:S01]  /*41c0*/  UMOV UR16, UR25 ;  /* 0x0000001900107c82 */ /* 0x000fe20008000000 */
[----:B------:R-:W-:-:S09]  /*41d0*/  UMOV UR6, UR15 ;  /* 0x0000000f00067c82 */ /* 0x000fd20008000000 */
.L_x_86:
[----:B--2---:R-:W-:Y:S01]  /*41e0*/  ULEA UR5, UR6, UR17, 0x3 ;  /* 0x0000001106057291 */ /* 0x004fe2000f8e18ff */
[----:B---3--:R-:W-:Y:S11]  /*41f0*/  @P2 BRA `(.L_x_84) ;  /* 0x00000000000c2947 */ /* 0x008ff60003800000 */
[----:B-1----:R-:W-:Y:S04]  /*4200*/  SHF.L.U32 R5, R2, 0x1f, RZ ;  /* 0x0000001f02057819 */ /* 0x002fe800000006ff */
[----:B------:R-:W1:Y:S02]  /*4210*/  SYNCS.PHASECHK.TRANS64.TRYWAIT P0, [UR5], R5 ;  /* 0x00000005ff0075a7 */ /* 0x000e640008001105 */
[----:B-1----:R-:W-:Y:S05]  /*4220*/  @!P0 BRA `(.L_x_85) ;  /* 0x0000005c008c8947 */ /* 0x002fea0003800000 */
.L_x_84:
[----:B------:R-:W-:Y:S01]  /*4230*/  UISETP.NE.AND UP0, UPT, UR16, 0x1, UPT ;  /* 0x000000011000788c */ /* 0x000fe2000bf05270 */
[----:B------:R-:W-:Y:S01]  /*4240*/  PLOP3.LUT P2, PT, PT, PT, PT, 0x80, 0x8 ;  /* 0x000000000008781c */ /* 0x000fe20003f4f070 */
[----:B------:R-:W-:Y:S02]  /*4250*/  UIADD3 UR4, UPT, UPT, UR6, 0x1, URZ ;  /* 0x0000000106047890 */ /* 0x000fe4000fffe0ff */
[----:B------:R-:W-:Y:S02]  /*4260*/  ULEA UR12, UR6, UR22, 0x8 ;  /* 0x00000016060c7291 */ /* 0x000fe4000f8e40ff */
[----:B------:R-:W-:Y:S01]  /*4270*/  UISETP.NE.AND UP1, UPT, UR4, 0x10, UPT ;  /* 0x000000100400788c */ /* 0x000fe2000bf25270 */
[----:B------:R-:W-:Y:S01]  /*4280*/  PLOP3.LUT P0, PT, PT, PT, UP0, 0x80, 0x8 ;  /* 0x000000000008781c */ /* 0x000fe20003f0f008 */
[----:B------:R-:W-:Y:S02]  /*4290*/  UIADD3 UR10, UPT, UPT, UR12, 0x2, URZ ;  /* 0x000000020c0a7890 */ /* 0x000fe4000fffe0ff */
[----:B------:R-:W-:Y:S02]  /*42a0*/  USEL UR7, URZ, 0x1, UP1 ;  /* 0x00000001ff077887 */ /* 0x000fe40008800000 */
[----:B------:R-:W-:Y:S02]  /*42b0*/  USEL UR15, UR4, URZ, UP1 ;  /* 0x000000ff040f7287 */ /* 0x000fe40008800000 */
[----:B------:R-:W-:Y:S02]  /*42c0*/  UIADD3 UR14, UPT, UPT, UR14, 0x1, URZ ;  /* 0x000000010e0e7890 */ /* 0x000fe4000fffe0ff */
[----:B------:R-:W-:Y:S01]  /*42d0*/  @UP0 ULEA UR4, UR15, UR17, 0x3 ;  /* 0x000000110f040291 */ /* 0x000fe2000f8e18ff */
[----:B------:R-:W-:Y:S01]  /*42e0*/  LOP3.LUT R2, R2, UR7, RZ, 0x3c, !PT ;  /* 0x0000000702027c12 */ /* 0x000fe2000f8e3cff */
[----:B------:R-:W-:Y:S01]  /*42f0*/  UIADD3 UR7, UPT, UPT, UR5, 0x80, URZ ;  /* 0x0000008005077890 */ /* 0x000fe2000fffe0ff */
[----:B------:R-:W-:Y:S02]  /*4300*/  UMOV UR13, 0x80004020 ;  /* 0x80004020000d7882 */ /* 0x000fe40000000000 */
[----:B-1----:R-:W-:Y:S01]  /*4310*/  @P0 SHF.L.U32 R0, R2, 0x1f, RZ ;  /* 0x0000001f02000819 */ /* 0x002fe200000006ff */
[----:B------:R-:W-:Y:S01]  /*4320*/  UMOV UR5, 0x80004020 ;  /* 0x8000402000057882 */ /* 0x000fe20000000000 */
[----:B------:R-:W-:Y:S01]  /*4330*/  UMOV UR11, 0x80004020 ;  /* 0x80004020000b7882 */ /* 0x000fe20000000000 */
[----:B------:R-:W-:Y:S01]  /*4340*/  UMOV UR9, 0x80004020 ;  /* 0x8000402000097882 */ /* 0x000fe20000000000 */
[----:B------:R2:W3:Y:S01]  /*4350*/  @P0 SYNCS.PHASECHK.TRANS64.TRYWAIT P2, [UR4], R0 ;  /* 0x00000000ff0005a7 */ /* 0x0004e20008041104 */
[----:B------:R-:W-:Y:S02]  /*4360*/  ULEA UR4, UR6, UR21, 0x9 ;  /* 0x0000001506047291 */ /* 0x000fe4000f8e48ff */
[----:B------:R-:W-:Y:S02]  /*4370*/  UISETP.NE.AND UP0, UPT, UR14, UR19, UPT ;  /* 0x000000130e00728c */ /* 0x000fe4000bf05270 */
[----:B------:R-:W-:Y:S02]  /*4380*/  UIADD3 UR8, UPT, UPT, UR4, 0x2, URZ ;  /* 0x0000000204087890 */ /* 0x000fe4000fffe0ff */
[----:B------:R-:W-:Y:S01]  /*4390*/  UIADD3 UR16, UPT, UPT, UR16, -0x1, URZ ;  /* 0xffffffff10107890 */ /* 0x000fe2000fffe0ff */
[----:B------:R-:W-:Y:S02]  /*43a0*/  UMOV UR6, UR15 ;  /* 0x0000000f00067c82 */ /* 0x000fe40008000000 */
[----:B------:R2:W-:Y:S01]  /*43b0*/  UTCQMMA.2CTA gdesc[UR4], gdesc[UR12], tmem[UR18], tmem[UR28], idesc[UR29], UP2 ;  /* 0x00ff1c0c040075ea */ /* 0x0005e20009200312 */
[----:B------:R-:W-:Y:S03]  /*43c0*/  UPLOP3.LUT UP2, UPT, UPT, UPT, UPT, 0x80, 0x8 ;  /* 0x000000000008789c */ /* 0x000fe60003f4f070 */
[----:B------:R2:W-:Y:S01]  /*43d0*/  UTCQMMA.2CTA gdesc[UR8], gdesc[UR10], tmem[UR18], tmem[UR26], idesc[UR27], UPT ;  /* 0x00ff1a0a080075ea */ /* 0x0005e2000ba00312 */
[----:B------:R2:W-:Y:S01]  /*43e0*/  UTCBAR.2CTA.MULTICAST [UR7], URZ, UR20 ;  /* 0x000000ff070073e9 */ /* 0x0005e20008200814 */
[----:B------:R-:W-:Y:S06]  /*43f0*/  BRA.U UP0, `(.L_x_86) ;  /* 0xfffffffd00787547 */ /* 0x000fec000b83ffff */
.L_x_83:
[----:B--2---:R-:W-:Y:S01]  /*4400*/  UIADD3 UR4, UPT, UPT, UR23, 0x150, URZ ;  /* 0x0000015017047890 */ /* 0x004fe2000fffe0ff */
[----:B------:R-:W-:-:S08]  /*4410*/  UMOV UR14, UR19 ;  /* 0x00000013000e7c82 */ /* 0x000fd00008000000 */
[----:B------:R2:W-:Y:S01]  /*4420*/  UTCBAR.2CTA.MULTICAST [UR4], URZ, UR30 ;  /* 0x000000ff040073e9 */ /* 0x0005e2000820081e */
[----:B------:R-:W-:Y:S02]  /*4430*/  NOP ;  /* 0x0000000000007918 */ /* 0x000fe40000000000 */
.L_x_81:
[----:B--2---:R-:W-:Y:S01]  /*4440*/  UIADD3 UR4, UPT, UPT, UR24, 0x1, URZ ;  /* 0x0000000118047890 */ /* 0x004fe2000fffe0ff */
[----:B------:R-:W-:-:S03]  /*4450*/  ISETP.NE.AND P0, PT, R8, 0x2, PT ;  /* 0x000000020800780c */ /* 0x000fc60003f05270 */
[----:B------:R-:W-:Y:S01]  /*4460*/  UISETP.NE.AND UP0, UPT, UR4, 0x4, UPT ;  /* 0x000000040400788c */ /* 0x000fe2000bf05270 */
[----:B-1----:R-:W-:Y:S02]  /*4470*/  SEL R0, RZ, 0x1, P0 ;  /* 0x00000001ff007807 */ /* 0x002fe40000000000 */
[----:B------:R-:W-:Y:S01]  /*4480*/  SEL R8, R8, RZ, P0 ;  /* 0x000000ff08087207 */ /* 0x000fe20000000000 */
[----:B------:R-:W-:Y:S01]  /*4490*/  USEL UR5, URZ, 0x1, UP0 ;  /* 0x00000001ff057887 */ /* 0x000fe20008000000 */
[----:B------:R-:W-:Y:S01]  /*44a0*/  LOP3.LUT R3, R3, R0, RZ, 0x3c, !PT ;  /* 0x0000000003037212 */ /* 0x000fe200078e3cff */
[----:B------:R-:W-:-:S04]  /*44b0*/  USEL UR24, UR4, URZ, UP0 ;  /* 0x000000ff04187287 */ /* 0x000fc80008000000 */
[----:B------:R-:W-:Y:S01]  /*44c0*/  LOP3.LUT R9, R9, UR5, RZ, 0x3c, !PT ;  /* 0x0000000509097c12 */ /* 0x000fe2000f8e3cff */
[----:B------:R-:W-:Y:S07]  /*44d0*/  @P1 BRA `(.L_x_87) ;  /* 0xfffffff800b01947 */ /* 0x000fee000383ffff */
[----:B------:R-:W1:Y:S01]  /*44e0*/  S2UR UR8, SR_CgaCtaId ;  /* 0x00000000000879c3 */ /* 0x000e620000008800 */
[----:B------:R-:W-:Y:S01]  /*44f0*/  ELECT P0, URZ, PT ;  /* 0x0000000000ff782f */ /* 0x000fe20003800000 */
[----:B------:R-:W-:Y:S01]  /*4500*/  HFMA2 R0, -RZ, RZ, 0, 5.9604644775390625e-08 ;  /* 0x00000001ff007431 */ /* 0x000fe200000001ff */
[----:B------:R-:W-:-:S05]  /*4510*/  UMOV UR4, 0x40 ;  /* 0x0000004000047882 */ /* 0x000fca0000000000 */
[----:B------:R-:W-:Y:S01]  /*4520*/  UVIRTCOUNT.DEALLOC.SMPOOL 0x80 ;  /* 0x000000800000784c */ /* 0x000fe20000000000 */
[----:B------:R-:W-:Y:S02]  /*4530*/  UISETP.NE.AND UP1, UPT, UR33, URZ, UPT ;  /* 0x000000ff2100728c */ /* 0x000fe4000bf25270 */
[----:B-1----:R-:W-:-:S09]  /*4540*/  ULEA UR8, UR8, UR4, 0x18 ;  /* 0x0000000408087291 */ /* 0x002fd2000f8ec0ff */
[----:B------:R1:W-:Y:S01]  /*4550*/  @P0 STS.U8 [UR8+0x1c], R0 ;  /* 0x00001c00ff000988 */ /* 0x0003e20008000008 */
[----:B------:R-:W-:Y:S05]  /*4560*/  BRA.U UP1, `(.L_x_88) ;  /* 0x0000000101a07547 */ /* 0x000fea000b800000 */
[----:B------:R-:W-:Y:S01]  /*4570*/  UIADD3 UR7, UPT, UPT, UR17, 0x170, URZ ;  /* 0x0000017011077890 */ /* 0x000fe2000fffe0ff */
[----:B------:R-:W-:-:S03]  /*4580*/  SHF.L.U32 R3, R9, 0x1f, RZ ;  /* 0x0000001f09037819 */ /* 0x000fc600000006ff */
[----:B------:R-:W-:-:S09]  /*4590*/  ULEA UR4, UR24, UR7, 0x3 ;  /* 0x0000000718047291 */ /* 0x000fd2000f8e18ff */
[----:B------:R-:W2:Y:S02]  /*45a0*/  SYNCS.PHASECHK.TRANS64.TRYWAIT P0, [UR4], R3 ;  /* 0x00000003ff0075a7 */ /* 0x000ea40008001104 */
[----:B--2---:R-:W-:Y:S05]  /*45b0*/  @!P0 BRA `(.L_x_89) ;  /* 0x0000005800c08947 */ /* 0x004fea0003800000 */
.L_x_184:
        /* <DEDUP_REMOVED lines=9> */
.L_x_186:
        /* <DEDUP_REMOVED lines=9> */
.L_x_188:
[----:B------:R-:W-:-:S04]  /*46e0*/  UIADD3 UR4, UPT, UPT, UR4, 0x1, URZ ;  /* 0x0000000104047890 */ /* 0x000fc8000fffe0ff */
[----:B------:R-:W-:-:S04]  /*46f0*/  UISETP.NE.AND UP0, UPT, UR4, 0x4, UPT ;  /* 0x000000040400788c */ /* 0x000fc8000bf05270 */
[----:B------:R-:W-:Y:S02]  /*4700*/  USEL UR5, URZ, 0x1, UP0 ;  /* 0x00000001ff057887 */ /* 0x000fe40008000000 */
[----:B------:R-:W-:-:S04]  /*4710*/  USEL UR4, UR4, URZ, UP0 ;  /* 0x000000ff04047287 */ /* 0x000fc80008000000 */
[----:B------:R-:W-:Y:S01]  /*4720*/  ULEA UR4, UR4, UR7, 0x3 ;  /* 0x0000000704047291 */ /* 0x000fe2000f8e18ff */
[----:B-1----:R-:W-:-:S04]  /*4730*/  LOP3.LUT R3, R2, UR5, RZ, 0x3c, !PT ;  /* 0x0000000502037c12 */ /* 0x002fc8000f8e3cff */
[----:B------:R-:W-:Y:S01]  /*4740*/  SHF.L.U32 R3, R3, 0x1f, RZ ;  /* 0x0000001f03037819 */ /* 0x000fe200000006ff */
[----:B------:R-:W-:-:S04]  /*4750*/  IMAD.U32 R0, RZ, RZ, UR4 ;  /* 0x00000004ff007e24 */ /* 0x000fc8000f8e00ff */
[----:B------:R1:W2:Y:S03]  /*4760*/  SYNCS.PHASECHK.TRANS64.TRYWAIT P0, [R0+URZ], R3 ;  /* 0x00000003000075a7 */ /* 0x0002a600080011ff */
[----:B--2---:R-:W-:Y:S05]  /*4770*/  @!P0 NANOSLEEP.SYNCS 0x989680 ;  /* 0x009896800000895d */ /* 0x004fea0003900000 */
[----:B------:R-:W2:Y:S02]  /*4780*/  @!P0 SYNCS.PHASECHK.TRANS64 P0, [R0+URZ], R3 ;  /* 0x00000003000085a7 */ /* 0x000ea400080010ff */
[----:B--2---:R-:W-:Y:S05]  /*4790*/  @P0 BRA `(.L_x_92) ;  /* 0x0000000000200947 */ /* 0x004fea0003800000 */
.L_x_93:
[----:B--2---:R2:W4:Y:S02]  /*47a0*/  SYNCS.PHASECHK.TRANS64.TRYWAIT P0, [R0+URZ], R3 ;  /* 0x00000003000075a7 */ /* 0x00452400080011ff */
[----:B----4-:R-:W-:Y:S05]  /*47b0*/  @!P0 NANOSLEEP.SYNCS 0x989680 ;  /* 0x009896800000895d */ /* 0x010fea0003900000 */
[----:B------:R-:W4:Y:S02]  /*47c0*/  @!P0 SYNCS.PHASECHK.TRANS64 P0, [R0+URZ], R3 ;  /* 0x00000003000085a7 */ /* 0x000f2400080010ff */
[----:B----4-:R-:W-:Y:S05]  /*47d0*/  @!P0 BRA `(.L_x_93) ;  /* 0xfffffffc00f08947 */ /* 0x010fea000383ffff */
[----:B------:R-:W-:Y:S05]  /*47e0*/  BRA `(.L_x_92) ;  /* 0x00000000000c7947 */ /* 0x000fea0003800000 */
.L_x_88:
[----:B------:R-:W-:-:S04]  /*47f0*/  UIADD3 UR4, UPT, UPT, UR17, 0x1b0, URZ ;  /* 0x000001b011047890 */ /* 0x000fc8000fffe0ff */
[----:B------:R-:W-:-:S09]  /*4800*/  UPRMT UR4, UR34, 0x654, UR4 ;  /* 0x0000065422047896 */ /* 0x000fd20008000004 */
[----:B------:R-:W-:Y:S03]  /*4810*/  SYNCS.ARRIVE.TRANS64.RED.A1T0 RZ, [UR4], RZ ;  /* 0x000000ffffff79a7 */ /* 0x000fe60008100404 */
.L_x_92:
[----:B-12---:R-:W-:Y:S01]  /*4820*/  SHF.L.U32 R3, RZ, 0x1f, RZ ;  /* 0x0000001fff037819 */ /* 0x006fe200000006ff */
[----:B------:R-:W-:Y:S01]  /*4830*/  UIADD3 UR4, UPT, UPT, UR17, 0x1b0, URZ ;  /* 0x000001b011047890 */ /* 0x000fe2000fffe0ff */
[----:B------:R-:W-:Y:S02]  /*4840*/  PLOP3.LUT P0, PT, PT, PT, UP1, 0x80, 0x8 ;  /* 0x000000000008781c */ /* 0x000fe40003f0f018 */
[----:B------:R-:W1:Y:S02]  /*4850*/  SYNCS.PHASECHK.TRANS64.TRYWAIT P1, [UR17+0x1b0], R3 ;  /* 0x0001b003ff0075a7 */ /* 0x000e640008021111 */
[----:B-1----:R-:W-:Y:S09]  /*4860*/  @!P1 BRA `(.L_x_94) ;  /* 0x00000058005c9947 */ /* 0x002ff20003800000 */
.L_x_190:
[----:B------:R-:W-:Y:S01]  /*4870*/  @!UP1 UPRMT UR4, UR34, 0x654, UR4 ;  /* 0x0000065422049896 */ /* 0x000fe20008000004 */
[----:B------:R-:W-:Y:S01]  /*4880*/  UMOV UR5, 0xffff ;  /* 0x0000ffff00057882 */ /* 0x000fe20000000000 */
[----:B------:R-:W-:-:S07]  /*4890*/  UMOV UR6, 0x1 ;  /* 0x0000000100067882 */ /* 0x000fce0000000000 */
[----:B------:R-:W-:Y:S01]  /*48a0*/  @!P0 SYNCS.ARRIVE.TRANS64.RED.A1T0 RZ, [UR4], RZ ;  /* 0x000000ffffff89a7 */ /* 0x000fe20008100404 */
[----:B------:R-:W-:Y:S01]  /*48b0*/  NOP ;  /* 0x0000000000007918 */ /* 0x000fe20000000000 */
[----:B-1----:R-:W1:Y:S01]  /*48c0*/  LDS R0, [UR8+0x14] ;  /* 0x00001408ff007984 */ /* 0x002e620008000800 */
[----:B------:R-:W-:-:S04]  /*48d0*/  ULOP3.LUT UR4, UR32, 0xffff, URZ, 0xc0, !UPT ;  /* 0x0000ffff20047892 */ /* 0x000fc8000f8ec0ff */
[----:B------:R-:W-:-:S04]  /*48e0*/  USHF.R.U32.HI UR4, URZ, 0x5, UR4 ;  /* 0x00000005ff047899 */ /* 0x000fc80008011604 */
[----:B------:R-:W-:Y:S02]  /*48f0*/  USHF.L.U32 UR5, UR5, UR4, URZ ;  /* 0x0000000405057299 */ /* 0x000fe400080006ff */
[----:B------:R-:W-:-:S04]  /*4900*/  USHF.L.U32 UR4, UR6, UR4, URZ ;  /* 0x0000000406047299 */ /* 0x000fc800080006ff */
[----:B-1----:R-:W-:-:S04]  /*4910*/  LOP3.LUT R0, R0, UR5, RZ, 0xc0, !PT ;  /* 0x0000000500007c12 */ /* 0x002fc8000f8ec0ff */
[----:B------:R-:W-:-:S13]  /*4920*/  ISETP.NE.AND P0, PT, R0, UR5, PT ;  /* 0x0000000500007c0c */ /* 0x000fda000bf05270 */
[----:B------:R-:W-:Y:S05]  /*4930*/  @P0 BRA `(.L_x_95) ;  /* 0x0000000000580947 */ /* 0x000fea0003800000 */
[----:B------:R-:W1:Y:S02]  /*4940*/  LDS R0, [UR8+0x18] ;  /* 0x00001808ff007984 */ /* 0x000e640008000800 */
[----:B-1----:R-:W-:-:S04]  /*4950*/  LOP3.LUT R0, R0, UR4, RZ, 0xc0, !PT ;  /* 0x0000000400007c12 */ /* 0x002fc8000f8ec0ff */
[----:B------:R-:W-:-:S13]  /*4960*/  ISETP.NE.AND P0, PT, R0, UR4, PT ;  /* 0x0000000400007c0c */ /* 0x000fda000bf05270 */
[----:B------:R-:W-:Y:S05]  /*4970*/  @P0 BRA `(.L_x_96) ;  /* 0x00000000003c0947 */ /* 0x000fea0003800000 */
[----:B------:R-:W1:Y:S01]  /*4980*/  S2R R2, SR_LANEID ;  /* 0x0000000000027919 */ /* 0x000e620000000000 */
[----:B------:R-:W-:Y:S01]  /*4990*/  ULOP3.LUT UR5, URZ, UR5, URZ, 0x33, !UPT ;  /* 0x00000005ff057292 */ /* 0x000fe2000f8e33ff */
[----:B------:R-:W-:Y:S01]  /*49a0*/  LOP3.LUT R4, RZ, UR4, RZ, 0x33, !PT ;  /* 0x00000004ff047c12 */ /* 0x000fe2000f8e33ff */
[----:B------:R-:W-:Y:S02]  /*49b0*/  VOTEU.ANY UR4, UPT, PT ;  /* 0x0000000000047886 */ /* 0x000fe400038e0100 */
[----:B------:R-:W-:Y:S01]  /*49c0*/  UFLO.U32 UR4, UR4 ;  /* 0x00000004000472bd */ /* 0x000fe200080e0000 */
[----:B------:R-:W2:Y:S01]  /*49d0*/  REDUX UR6, R4 ;  /* 0x00000000040673c4 */ /* 0x000ea20000000000 */
[----:B------:R-:W-:-:S06]  /*49e0*/  IMAD.U32 R0, RZ, RZ, UR5 ;  /* 0x00000005ff007e24 */ /* 0x000fcc000f8e00ff */
[----:B------:R4:W-:Y:S01]  /*49f0*/  UTCATOMSWS.AND URZ, UR5 ;  /* 0x0000000500ff79e3 */ /* 0x0009e20008000000 */
[----:B------:R-:W3:Y:S01]  /*4a00*/  REDUX UR7, R0 ;  /* 0x00000000000773c4 */ /* 0x000ee20000000000 */
[----:B-1----:R-:W-:Y:S01]  /*4a10*/  ISETP.EQ.U32.AND P0, PT, R2, UR4, PT ;  /* 0x0000000402007c0c */ /* 0x002fe2000bf02070 */
[----:B--2---:R-:W-:Y:S01]  /*4a20*/  IMAD.U32 R2, RZ, RZ, UR6 ;  /* 0x00000006ff027e24 */ /* 0x004fe2000f8e00ff */
[----:B---3--:R-:W-:-:S11]  /*4a30*/  MOV R3, UR7 ;  /* 0x0000000700037c02 */ /* 0x008fd60008000f00 */
[----:B------:R4:W-:Y:S04]  /*4a40*/  @P0 ATOMS.AND RZ, [UR8+0x14], R3 ;  /* 0x00001403ffff098c */ /* 0x0009e8000a800008 */
[----:B------:R4:W-:Y:S01]  /*4a50*/  @P0 ATOMS.AND RZ, [UR8+0x18], R2 ;  /* 0x00001802ffff098c */ /* 0x0009e2000a800008 */
[----:B------:R-:W-:Y:S05]  /*4a60*/  BRA `(.L_x_97) ;  /* 0x0000000000147947 */ /* 0x000fea0003800000 */
.L_x_96:
[----:B------:R-:W-:Y:S02]  /*4a70*/  MOV R2, 0x4a90 ;  /* 0x00004a9000027802 */ /* 0x000fe40000000f00 */
[----:B---3-5:R-:W-:Y:S05]  /*4a80*/  CALL.REL.NOINC `($__internal_0_$__cuda_sm10x_tcgen05_guardrail_trap_col_being_dealloced_not_returned_by_alloc) ;  /* 0x0000005800b07944 */ /* 0x028fea0003c00000 */
[----:B------:R-:W-:Y:S05]  /*4a90*/  BRA `(.L_x_97) ;  /* 0x0000000000087947 */ /* 0x000fea0003800000 */
.L_x_95:
[----:B------:R-:W-:Y:S02]  /*4aa0*/  MOV R2, 0x4ac0 ;  /* 0x00004ac000027802 */ /* 0x000fe40000000f00 */
[----:B---3-5:R-:W-:Y:S05]  /*4ab0*/  CALL.REL.NOINC `($__internal_2_$__cuda_sm10x_tcgen05_guardrail_trap_unallocated_columns_being_dealloced) ;  /* 0x0000005800bc7944 */ /* 0x028fea0003c00000 */
.L_x_97:
[----:B------:R-:W-:Y:S01]  /*4ac0*/  NOP ;  /* 0x0000000000007918 */ /* 0x000fe20000000000 */
[----:B----4-:R-:W-:Y:S05]  /*4ad0*/  EXIT ;  /* 0x000000000000794d */ /* 0x010fea0003800000 */
.L_x_68:
[----:B------:R-:W-:-:S09]  /*4ae0*/  UISETP.NE.OR UP0, UPT, UR13, 0x3, !UP3 ;  /* 0x000000030d00788c */ /* 0x000fd2000df05670 */
[----:B------:R-:W-:Y:S05]  /*4af0*/  BRA.U UP0, `(.L_x_98) ;  /* 0x0000000d007c7547 */ /* 0x000fea000b800000 */
[----:B------:R-:W1:Y:S01]  /*4b00*/  LDCU UR32, c[0x0][0x370] ;  /* 0x00006e00ff2077ac */ /* 0x000e620008000800 */
[----:B------:R-:W2:Y:S01]  /*4b10*/  LDC.64 R16, c[0x0][0x348] ;  /* 0x0000d200ff107b82 */ /* 0x000ea20000000a00 */
[----:B------:R-:W-:Y:S02]  /*4b20*/  HFMA2 R13, -RZ, RZ, 0, 0 ;  /* 0x00000000ff0d7431 */ /* 0x000fe400000001ff */
[----:B------:R-:W-:Y:S01]  /*4b30*/  IMAD.MOV.U32 R15, RZ, RZ, 0x1 ;  /* 0x00000001ff0f7424 */ /* 0x000fe200078e00ff */
[----:B------:R-:W1:Y:S01]  /*4b40*/  LDCU.128 UR28, c[0x0][0xb10] ;  /* 0x00016200ff1c77ac */ /* 0x000e620008000c00 */
[----:B------:R-:W-:Y:S01]  /*4b50*/  IMAD.MOV.U32 R14, RZ, RZ, RZ ;  /* 0x000000ffff0e7224 */ /* 0x000fe200078e00ff */
[----:B------:R-:W-:Y:S01]  /*4b60*/  MOV R7, 0x2000 ;  /* 0x0000200000077802 */ /* 0x000fe20000000f00 */
[----:B------:R-:W3:Y:S01]  /*4b70*/  LDCU UR27, c[0x0][0x374] ;  /* 0x00006e80ff1b77ac */ /* 0x000ee20008000800 */
[----:B------:R-:W4:Y:S01]  /*4b80*/  LDC.64 R2, c[0x0][0x888] ;  /* 0x00022200ff027b82 */ /* 0x000f220000000a00 */
[----:B------:R-:W3:Y:S01]  /*4b90*/  LDCU UR15, c[0x0][0xb0c] ;  /* 0x00016180ff0f77ac */ /* 0x000ee20008000800 */
[----:B------:R-:W2:Y:S06]  /*4ba0*/  LDCU UR38, c[0x0][0xb20] ;  /* 0x00016400ff2677ac */ /* 0x000eac0008000800 */
[----:B------:R-:W4:Y:S01]  /*4bb0*/  LDC.64 R4, c[0x0][0x890] ;  /* 0x00022400ff047b82 */ /* 0x000f220000000a00 */
[----:B------:R-:W2:Y:S01]  /*4bc0*/  LDCU UR4, c[0x0][0xb30] ;  /* 0x00016600ff0477ac */ /* 0x000ea20008000800 */
[----:B------:R-:W-:Y:S01]  /*4bd0*/  UMOV UR21, 0x400 ;  /* 0x0000040000157882 */ /* 0x000fe20000000000 */
[----:B-1----:R-:W-:-:S02]  /*4be0*/  UIMAD.WIDE.U32 UR6, UR32, UR28, URZ ;  /* 0x0000001c200672a5 */ /* 0x002fc4000f8e00ff */
[----:B---3--:R-:W-:Y:S02]  /*4bf0*/  UIMAD.WIDE.U32 UR8, UR27, UR31, URZ ;  /* 0x0000001f1b0872a5 */ /* 0x008fe4000f8e00ff */
[----:B------:R-:W-:Y:S02]  /*4c00*/  ULEA UR21, UR48, UR21, 0x18 ;  /* 0x0000001530157291 */ /* 0x000fe4000f8ec0ff */
[----:B------:R-:W-:Y:S02]  /*4c10*/  UPLOP3.LUT UP3, UPT, UPT, UPT, UPT, 0x40, 0x4 ;  /* 0x000000000004789c */ /* 0x000fe40003f6e870 */
[----:B------:R-:W-:Y:S02]  /*4c20*/  UIADD3 UR33, UPT, UPT, UR21, 0x108, URZ ;  /* 0x0000010815217890 */ /* 0x000fe4000fffe0ff */
[----:B------:R-:W-:Y:S01]  /*4c30*/  UIADD3 UR17, UPT, UPT, UR21, 0x100, URZ ;  /* 0x0000010015117890 */ /* 0x000fe2000fffe0ff */
[----:B------:R-:W-:Y:S01]  /*4c40*/  UMOV UR6, UR7 ;  /* 0x0000000700067c82 */ /* 0x000fe20008000000 */
[----:B------:R-:W-:Y:S01]  /*4c50*/  UMOV UR35, UR9 ;  /* 0x0000000900237c82 */ /* 0x000fe20008000000 */
[----:B------:R-:W-:-:S02]  /*4c60*/  UISETP.GE.AND UP0, UPT, UR42, 0x1, UPT ;  /* 0x000000012a00788c */ /* 0x000fc4000bf06270 */
[----:B------:R-:W-:Y:S01]  /*4c70*/  UISETP.NE.AND UP4, UPT, UR42, 0x1, UPT ;  /* 0x000000012a00788c */ /* 0x000fe2000bf85270 */
[----:B------:R-:W1:Y:S01]  /*4c80*/  LDCU.64 UR22, c[0x0][0xb28] ;  /* 0x00016500ff1677ac */ /* 0x000e620008000a00 */
[----:B------:R-:W-:Y:S02]  /*4c90*/  UISETP.NE.AND UP6, UPT, UR15, 0x1, UPT ;  /* 0x000000010f00788c */ /* 0x000fe4000bfc5270 */
[----:B------:R-:W-:Y:S02]  /*4ca0*/  UISETP.NE.AND UP5, UPT, UR30, 0x1, UPT ;  /* 0x000000011e00788c */ /* 0x000fe4000bfa5270 */
[----:B------:R-:W-:Y:S02]  /*4cb0*/  UPRMT UR33, UR48, 0x654, UR33 ;  /* 0x0000065430217896 */ /* 0x000fe40008000021 */
[----:B------:R-:W-:Y:S02]  /*4cc0*/  USHF.R.U32.HI UR37, URZ, UR29, UR6 ;  /* 0x0000001dff257299 */ /* 0x000fe40008011606 */
[----:B------:R-:W-:-:S02]  /*4cd0*/  UPRMT UR34, UR48, 0x654, UR17 ;  /* 0x0000065430227896 */ /* 0x000fc40008000011 */
[----:B--2---:R-:W-:Y:S02]  /*4ce0*/  USHF.R.U32.HI UR35, URZ, UR38, UR35 ;  /* 0x00000026ff237299 */ /* 0x004fe40008011623 */
[----:B------:R-:W-:-:S11]  /*4cf0*/  UISETP.NE.AND UP2, UPT, UR4, 0x1, UPT ;  /* 0x000000010400788c */ /* 0x000fd6000bf45270 */
.L_x_107:
[C---:B------:R-:W-:Y:S02]  /*4d00*/  LEA R12, R14.reuse, UR21, 0x3 ;  /* 0x000000150e0c7c11 */ /* 0x040fe4000f8e18ff */
[----:B------:R-:W-:Y:S02]  /*4d10*/  SHF.L.U32 R9, R13, 0x1f, RZ ;  /* 0x0000001f0d097819 */ /* 0x000fe400000006ff */
[----:B------:R-:W-:Y:S02]  /*4d20*/  LEA R10, R14, UR21, 0x4 ;  /* 0x000000150e0a7c11 */ /* 0x000fe4000f8e20ff */
[----:B--2---:R-:W2:Y:S02]  /*4d30*/  SYNCS.PHASECHK.TRANS64.TRYWAIT P0, [R12+URZ+0x130], R9 ;  /* 0x000130090c0075a7 */ /* 0x004ea400080011ff */
[----:B--2---:R-:W-:Y:S05]  /*4d40*/  @!P0 BRA `(.L_x_99) ;  /* 0x00000054003c8947 */ /* 0x004fea0003800000 */
.L_x_191:
[----:B--2---:R-:W2:Y:S01]  /*4d50*/  LDS.128 R8, [R10+0x1c0] ;  /* 0x0001c0000a087984 */ /* 0x004ea20000000c00 */
[----:B------:R-:W-:Y:S01]  /*4d60*/  UISETP.GE.AND UP0, UPT, UR42, 0x1, UPT ;  /* 0x000000012a00788c */ /* 0x000fe2000bf06270 */
[----:B------:R-:W-:Y:S01]  /*4d70*/  @!PT LDS RZ, [RZ] ;  /* 0x00000000fffff984 */ /* 0x000fe20000000800 */
[----:B------:R-:W-:Y:S01]  /*4d80*/  @!PT LDS RZ, [RZ] ;  /* 0x00000000fffff984 */ /* 0x000fe20000000800 */
[----:B------:R-:W-:Y:S01]  /*4d90*/  @!PT LDS RZ, [RZ] ;  /* 0x00000000fffff984 */ /* 0x000fe20000000800 */
[----:B------:R-:W-:Y:S01]  /*4da0*/  @!PT LDS RZ, [RZ] ;  /* 0x00000000fffff984 */ /* 0x000fe20000000800 */
[----:B------:R3:W-:Y:S06]  /*4db0*/  MEMBAR.ALL.CTA ;  /* 0x0000000000007992 */ /* 0x0007ec0000008000 */
[----:B---3--:R-:W3:Y:S01]  /*4dc0*/  FENCE.VIEW.ASYNC.S ;  /* 0x00000000000073c6 */ /* 0x008ee20000000000 */
[----:B--2---:R-:W-:Y:S11]  /*4dd0*/  LOP3.LUT P0, RZ, R10, 0x1, RZ, 0xc0, !PT ;  /* 0x000000010aff7812 */ /* 0x004ff6000780c0ff */
[----:B------:R-:W-:Y:S02]  /*4de0*/  @!UPT UIADD3 URZ, UPT, UPT, URZ, URZ, URZ ;  /* 0x000000fffffff290 */ /* 0x000fe4000fffe0ff */
[----:B---3--:R-:W-:Y:S01]  /*4df0*/  VOTEU.ANY UP1, P0 ;  /* 0x0000000000ff7886 */ /* 0x008fe20000020100 */
[----:B------:R-:W-:Y:S11]  /*4e00*/  PLOP3.LUT P0, PT, PT, PT, UP1, 0x80, 0x8 ;  /* 0x000000000008781c */ /* 0x000ff60003f0f018 */
[----:B------:R-:W-:Y:S02]  /*4e10*/  @!UPT UIADD3 URZ, UPT, UPT, URZ, URZ, URZ ;  /* 0x000000fffffff290 */ /* 0x000fe4000fffe0ff */
[----:B------:R-:W-:Y:S02]  /*4e20*/  @P0 SHF.R.U32.HI R0, RZ, 0x10, R9 ;  /* 0x00000010ff000819 */ /* 0x000fe40000011609 */
[----:B------:R-:W-:Y:S02]  /*4e30*/  @P0 MOV R6, R8 ;  /* 0x0000000800060202 */ /* 0x000fe40000000f00 */
[----:B------:R-:W-:Y:S01]  /*4e40*/  @P0 R2UR UR4, R0 ;  /* 0x00000000000402ca */ /* 0x000fe200000e0000 */
[----:B------:R-:W-:Y:S01]  /*4e50*/  VIADD R0, R12, 0x140 ;  /* 0x000001400c007836 */ /* 0x000fe20000000000 */
[----:B------:R-:W-:Y:S02]  /*4e60*/  @P0 LOP3.LUT R8, R9, 0xffff, RZ, 0xc0, !PT ;  /* 0x0000ffff09080812 */ /* 0x000fe400078ec0ff */
[----:B------:R-:W-:Y:S02]  /*4e70*/  @P0 R2UR UR6, R6 ;  /* 0x00000000060602ca */ /* 0x000fe400000e0000 */
[----:B------:R-:W-:Y:S02]  /*4e80*/  PRMT R0, RZ, 0x654, R0 ;  /* 0x00000654ff007816 */ /* 0x000fe40000000000 */
[----:B------:R-:W-:Y:S02]  /*4e90*/  @P0 R2UR UR5, R8 ;  /* 0x00000000080502ca */ /* 0x000fe400000e0000 */
[----:B------:R2:W-:Y:S03]  /*4ea0*/  SYNCS.ARRIVE.TRANS64.RED.A1T0 RZ, [R0+URZ], RZ ;  /* 0x000000ff00ff79a7 */ /* 0x0005e600081004ff */
[----:B------:R-:W-:Y:S04]  /*4eb0*/  @UP1 UMOV UR26, UR4 ;  /* 0x00000004001a1c82 */ /* 0x000fe80008000000 */
[----:B------:R-:W-:Y:S04]  /*4ec0*/  @UP1 UMOV UR14, UR6 ;  /* 0x00000006000e1c82 */ /* 0x000fe80008000000 */
[----:B------:R-:W-:Y:S01]  /*4ed0*/  @UP1 UMOV UR13, UR5 ;  /* 0x00000005000d1c82 */ /* 0x000fe20008000000 */
[----:B------:R-:W-:Y:S05]  /*4ee0*/  BRA.U !UP0, `(.L_x_100) ;  /* 0x0000000108a47547 */ /* 0x000fea000b800000 */
[----:B------:R-:W-:Y:S02]  /*4ef0*/  UIMAD.WIDE.U32 UR8, UR13, UR31, URZ ;  /* 0x0000001f0d0872a5 */ /* 0x000fe4000f8e00ff */
[----:B------:R-:W-:Y:S02]  /*4f00*/  UIMAD.WIDE.U32 UR10, UR14, UR28, URZ ;  /* 0x0000001c0e0a72a5 */ /* 0x000fe4000f8e00ff */
[----:B------:R-:W-:Y:S02]  /*4f10*/  USEL UR4, UR27, UR35, !UP5 ;  /* 0x000000231b047287 */ /* 0x000fe4000e800000 */
[----:B------:R-:W-:Y:S02]  /*4f20*/  USEL UR7, UR32, UR37, !UP6 ;  /* 0x0000002520077287 */ /* 0x000fe4000f000000 */
[----:B-1----:R-:W-:Y:S02]  /*4f30*/  UIMAD.WIDE.U32 UR18, UR4, UR22, URZ ;  /* 0x00000016041272a5 */ /* 0x002fe4000f8e00ff */
[----:B------:R-:W-:Y:S01]  /*4f40*/  UIMAD.WIDE.U32 UR24, UR7, UR22, URZ ;  /* 0x00000016071872a5 */ /* 0x000fe2000f8e00ff */
[----:B------:R-:W-:Y:S02]  /*4f50*/  UMOV UR5, UR9 ;  /* 0x0000000900057c82 */ /* 0x000fe40008000000 */
[----:B------:R-:W-:Y:S03]  /*4f60*/  USHF.R.U32.HI UR6, URZ, UR38, UR5 ;  /* 0x00000026ff067299 */ /* 0x000fe60008011605 */
[----:B------:R-:W-:Y:S01]  /*4f70*/  UMOV UR5, UR11 ;  /* 0x0000000b00057c82 */ /* 0x000fe20008000000 */
[----:B------:R-:W-:Y:S02]  /*4f80*/  USEL UR6, UR13, UR6, !UP5 ;  /* 0x000000060d067287 */ /* 0x000fe4000e800000 */
[----:B------:R-:W-:Y:S02]  /*4f90*/  USHF.R.U32.HI UR8, URZ, UR29, UR5 ;  /* 0x0000001dff087299 */ /* 0x000fe40008011605 */
[----:B------:R-:W-:Y:S01]  /*4fa0*/  UIMAD.WIDE.U32 UR10, UR6, UR22, URZ ;  /* 0x00000016060a72a5 */ /* 0x000fe2000f8e00ff */
[----:B------:R-:W-:Y:S02]  /*4fb0*/  UMOV UR5, UR19 ;  /* 0x0000001300057c82 */ /* 0x000fe40008000000 */
[----:B------:R-:W-:Y:S03]  /*4fc0*/  @UP4 USHF.R.U32.HI UR4, URZ, UR23, UR5 ;  /* 0x00000017ff044299 */ /* 0x000fe60008011605 */
[----:B------:R-:W-:Y:S01]  /*4fd0*/  UMOV UR5, UR25 ;  /* 0x0000001900057c82 */ /* 0x000fe20008000000 */
[----:B------:R-:W-:Y:S02]  /*4fe0*/  UIMAD UR4, UR42, UR4, URZ ;  /* 0x000000042a0472a4 */ /* 0x000fe4000f8e02ff */
[----:B------:R-:W-:Y:S02]  /*4ff0*/  @UP4 USHF.R.U32.HI UR7, URZ, UR23, UR5 ;  /* 0x00000017ff074299 */ /* 0x000fe40008011605 */
[----:B------:R-:W-:Y:S02]  /*5000*/  USEL UR5, UR14, UR8, !UP6 ;  /* 0x000000080e057287 */ /* 0x000fe4000f000000 */
[----:B------:R-:W-:Y:S02]  /*5010*/  UIMAD UR8, UR42, UR7, URZ ;  /* 0x000000072a0872a4 */ /* 0x000fe4000f8e02ff */
[----:B------:R-:W-:Y:S03]  /*5020*/  UISETP.GE.AND UP0, UPT, UR6, UR4, UPT ;  /* 0x000000040600728c */ /* 0x000fe6000bf06270 */
[----:B------:R-:W-:Y:S01]  /*5030*/  UMOV UR4, UR11 ;  /* 0x0000000b00047c82 */ /* 0x000fe20008000000 */
[----:B------:R-:W-:Y:S02]  /*5040*/  UISETP.GE.OR UP0, UPT, UR5, UR8, UP0 ;  /* 0x000000080500728c */ /* 0x000fe40008706670 */
[----:B------:R-:W-:Y:S02]  /*5050*/  USHF.R.U32.HI UR4, URZ, UR23, UR4 ;  /* 0x00000017ff047299 */ /* 0x000fe40008011604 */
[----:B------:R-:W-:Y:S02]  /*5060*/  UIMAD.WIDE.U32 UR8, UR5, UR22, URZ ;  /* 0x00000016050872a5 */ /* 0x000fe4000f8e00ff */
[----:B------:R-:W-:Y:S04]  /*5070*/  USEL UR10, UR6, UR4, !UP4 ;  /* 0x00000004060a7287 */ /* 0x000fe8000e000000 */
[----:B------:R-:W-:Y:S01]  /*5080*/  UIADD3 UR11, UPT, UPT, -UR10, URZ, URZ ;  /* 0x000000ff0a0b7290 */ /* 0x000fe2000fffe1ff */
[----:B------:R-:W-:Y:S02]  /*5090*/  @!UP0 UMOV UR4, UR9 ;  /* 0x0000000900048c82 */ /* 0x000fe40008000000 */
[----:B------:R-:W-:Y:S02]  /*50a0*/  @!UP0 USHF.R.U32.HI UR4, URZ, UR23, UR4 ;  /* 0x00000017ff048299 */ /* 0x000fe40008011604 */
[----:B------:R-:W-:Y:S02]  /*50b0*/  UIMAD UR8, UR42, UR11, UR6 ;  /* 0x0000000b2a0872a4 */ /* 0x000fe4000f8e0206 */
[----:B------:R-:W-:Y:S04]  /*50c0*/  @!UP0 USEL UR4, UR5, UR4, !UP4 ;  /* 0x0000000405048287 */ /* 0x000fe8000e000000 */
[----:B------:R-:W-:Y:S02]  /*50d0*/  @!UP0 UIMAD UR8, UR7, UR8, UR4 ;  /* 0x00000008070882a4 */ /* 0x000fe4000f8e0204 */
[----:B------:R-:W-:Y:S02]  /*50e0*/  @!UP0 UIADD3 UR9, UPT, UPT, UR10, -UR4, URZ ;  /* 0x800000040a098290 */ /* 0x000fe4000fffe0ff */
[----:B------:R-:W-:Y:S02]  /*50f0*/  UIADD3 UR4, UPT, UPT, -UR5, URZ, URZ ;  /* 0x000000ff05047290 */ /* 0x000fe4000fffe1ff */
[----:B------:R-:W-:Y:S02]  /*5100*/  UIADD3 UR7, UPT, UPT, -UR6, URZ, URZ ;  /* 0x000000ff06077290 */ /* 0x000fe4000fffe1ff */
[----:B------:R-:W-:Y:S02]  /*5110*/  @!UP0 UIMAD UR6, UR9, UR42, UR5 ;  /* 0x0000002a090682a4 */ /* 0x000fe4000f8e0205 */
[----:B------:R-:W-:Y:S02]  /*5120*/  UIMAD UR14, UR15, UR4, UR14 ;  /* 0x000000040f0e72a4 */ /* 0x000fe4000f8e020e */
[----:B------:R-:W-:Y:S01]  /*5130*/  UIMAD UR13, UR30, UR7, UR13 ;  /* 0x000000071e0d72a4 */ /* 0x000fe2000f8e020d */
[----:B------:R-:W-:Y:S02]  /*5140*/  @!UP0 UMOV UR5, UR8 ;  /* 0x0000000800058c82 */ /* 0x000fe40008000000 */
[----:B------:R-:W-:Y:S02]  /*5150*/  UIMAD UR14, UR5, UR15, UR14 ;  /* 0x0000000f050e72a4 */ /* 0x000fe4000f8e020e */
[----:B------:R-:W-:Y:S11]  /*5160*/  UIMAD UR13, UR6, UR30, UR13 ;  /* 0x0000001e060d72a4 */ /* 0x000ff6000f8e020d */
[----:B------:R-:W-:Y:S01]  /*5170*/  @!UPT UIADD3 URZ, UPT, UPT, URZ, URZ, URZ ;  /* 0x000000fffffff290 */ /* 0x000fe2000fffe0ff */
.L_x_100:
[----:B------:R-:W3:Y:S01]  /*5180*/  @!UP2 LDCU.128 UR8, c[0x0][0xb10] ;  /* 0x00016200ff08a7ac */ /* 0x000ee20008000c00 */
[C---:B----4-:R-:W-:Y:S02]  /*5190*/  ISETP.NE.U32.AND P1, PT, R4.reuse, RZ, PT ;  /* 0x000000ff0400720c */ /* 0x050fe40003f25070 */
[----:B------:R-:W-:Y:S02]  /*51a0*/  ISETP.NE.U32.AND P0, PT, R4, RZ, PT ;  /* 0x000000ff0400720c */ /* 0x000fe40003f05070 */
[C---:B------:R-:W-:Y:S02]  /*51b0*/  ISETP.NE.AND.EX P1, PT, R5.reuse, RZ, PT, P1 ;  /* 0x000000ff0500720c */ /* 0x040fe40003f25310 */
[----:B------:R-:W-:Y:S01]  /*51c0*/  ISETP.NE.AND.EX P0, PT, R5, RZ, PT, P0 ;  /* 0x000000ff0500720c */ /* 0x000fe20003f05300 */
[----:B------:R-:W4:Y:S01]  /*51d0*/  @!UP2 LDCU UR5, c[0x0][0xb0c] ;  /* 0x00016180ff05a7ac */ /* 0x000f220008000800 */
[----:B------:R-:W-:Y:S01]  /*51e0*/  SHF.L.U32 R9, R15, 0x1f, RZ ;  /* 0x0000001f0f097819 */ /* 0x000fe200000006ff */
[----:B------:R-:W-:Y:S02]  /*51f0*/  USHF.L.U32 UR19, UR16, 0x7, URZ ;  /* 0x0000000710137899 */ /* 0x000fe400080006ff */
[----:B------:R-:W-:Y:S02]  /*5200*/  USHF.L.U32 UR18, UR20, 0x7, URZ ;  /* 0x0000000714127899 */ /* 0x000fe400080006ff */
[----:B---3--:R-:W-:Y:S07]  /*5210*/  UIMAD.WIDE.U32 UR6, UR14, UR8, URZ ;  /* 0x000000080e0672a5 */ /* 0x008fee000f8e00ff */
[----:B------:R-:W-:Y:S01]  /*5220*/  @!UP2 UMOV UR4, UR7 ;  /* 0x000000070004ac82 */ /* 0x000fe20008000000 */
[----:B----4-:R-:W-:Y:S02]  /*5230*/  @!UP2 UISETP.NE.AND UP0, UPT, UR5, 0x1, UPT ;  /* 0x000000010500a88c */ /* 0x010fe4000bf05270 */
[----:B------:R-:W-:Y:S02]  /*5240*/  @!UP2 USHF.R.U32.HI UR4, URZ, UR9, UR4 ;  /* 0x00000009ff04a299 */ /* 0x000fe40008011604 */
[----:B------:R-:W-:Y:S02]  /*5250*/  UIMAD.WIDE.U32 UR6, UR13, UR11, URZ ;  /* 0x0000000b0d0672a5 */ /* 0x000fe4000f8e00ff */
[----:B------:R-:W-:Y:S02]  /*5260*/  @!UP2 USEL UR8, UR14, UR4, !UP0 ;  /* 0x000000040e08a287 */ /* 0x000fe4000c000000 */
[----:B------:R-:W-:Y:S03]  /*5270*/  @!UP2 UISETP.NE.AND UP0, UPT, UR10, 0x1, UPT ;  /* 0x000000010a00a88c */ /* 0x000fe6000bf05270 */
[----:B------:R-:W-:Y:S02]  /*5280*/  @!UP2 UMOV UR6, UR7 ;  /* 0x000000070006ac82 */ /* 0x000fe40008000000 */
[----:B------:R-:W3:Y:S02]  /*5290*/  @!UP2 LDCU UR4, c[0x0][0xb20] ;  /* 0x00016400ff04a7ac */ /* 0x000ee40008000800 */
[----:B---3--:R-:W-:Y:S04]  /*52a0*/  @!UP2 USHF.R.U32.HI UR6, URZ, UR4, UR6 ;  /* 0x00000004ff06a299 */ /* 0x008fe80008011606 */
[----:B------:R-:W-:Y:S04]  /*52b0*/  @!UP2 USEL UR6, UR13, UR6, !UP0 ;  /* 0x000000060d06a287 */ /* 0x000fe8000c000000 */
[----:B------:R-:W-:Y:S02]  /*52c0*/  @!UP2 UIADD3 UR4, UPT, UPT, -UR8, UR6, URZ ;  /* 0x000000060804a290 */ /* 0x000fe4000fffe1ff */
[----:B------:R-:W-:Y:S02]  /*52d0*/  @!UP2 UIADD3 UR6, UPT, UPT, UR8, -UR6, URZ ;  /* 0x800000060806a290 */ /* 0x000fe4000fffe0ff */
[----:B------:R-:W-:Y:S02]  /*52e0*/  @!UP2 UIMAD UR14, UR4, UR5, UR14 ;  /* 0x00000005040ea2a4 */ /* 0x000fe4000f8e020e */
[----:B------:R-:W-:Y:S01]  /*52f0*/  @!UP2 UIMAD UR13, UR6, UR10, UR13 ;  /* 0x0000000a060da2a4 */ /* 0x000fe2000f8e020d */
[----:B------:R-:W-:Y:S11]  /*5300*/  BRA.U UP3, `(.L_x_101) ;  /* 0x0000000103107547 */ /* 0x000ff6000b800000 */
[----:B--2---:R-:W-:Y:S04]  /*5310*/  MOV R0, UR43 ;  /* 0x0000002b00007c02 */ /* 0x004fe80008000f00 */
[----:B------:R-:W-:Y:S04]  /*5320*/  SHF.L.U32 R11, R0, 0x1f, RZ ;  /* 0x0000001f000b7819 */ /* 0x000fe800000006ff */
[----:B------:R-:W2:Y:S02]  /*5330*/  SYNCS.PHASECHK.TRANS64.TRYWAIT P2, [UR21+0x128], R11 ;  /* 0x0001280bff0075a7 */ /* 0x000ea40008041115 */
[----:B--2---:R-:W-:Y:S05]  /*5340*/  @!P2 BRA `(.L_x_102) ;  /* 0x0000004c00d0a947 */ /* 0x004fea0003800000 */
.L_x_101:
[----:B------:R-:W-:Y:S05]  /*5350*/  @!P1 BRA `(.L_x_103) ;  /* 0x0000000000309947 */ /* 0x000fea0003800000 */
[----:B------:R-:W-:Y:S01]  /*5360*/  ISETP.NE.U32.AND P1, PT, R2, RZ, PT ;  /* 0x000000ff0200720c */ /* 0x000fe20003f25070 */
[----:B------:R-:W3:Y:S01]  /*5370*/  LDCU.64 UR4, c[0x0][0x358] ;  /* 0x00006b00ff0477ac */ /* 0x000ee20008000a00 */
[----:B------:R-:W-:Y:S02]  /*5380*/  IMAD.MOV.U32 R158, RZ, RZ, 0x1 ;  /* 0x00000001ff9e7424 */ /* 0x000fe400078e00ff */
[----:B------:R-:W-:Y:S11]  /*5390*/  ISETP.NE.AND.EX P1, PT, R3, RZ, PT, P1 ;  /* 0x000000ff0300720c */ /* 0x000ff60003f25310 */
[----:B------:R-:W-:Y:S02]  /*53a0*/  @!UPT UIADD3 URZ, UPT, UPT, URZ, URZ, URZ ;  /* 0x000000fffffff290 */ /* 0x000fe4000fffe0ff */
[----:B--2---:R-:W2:Y:S01]  /*53b0*/  @P1 LDC.64 R10, c[0x0][0x888] ;  /* 0x00022200ff0a1b82 */ /* 0x004ea20000000a00 */
[----:B------:R-:W-:Y:S04]  /*53c0*/  @P1 IMAD R0, R4, UR36, RZ ;  /* 0x0000002404001c24 */ /* 0x000fe8000f8e02ff */
[----:B--2---:R-:W-:Y:S04]  /*53d0*/  @P1 IMAD.WIDE R10, R0, 0x4, R10 ;  /* 0x00000004000a1825 */ /* 0x004fe800078e020a */
[----:B------:R-:W-:Y:S01]  /*53e0*/  HFMA2 R0, -RZ, RZ, 0, 5.9604644775390625e-08 ;  /* 0x00000001ff007431 */ /* 0x000fe200000001ff */
[----:B---3-5:R3:W5:Y:S04]  /*53f0*/  @P1 LDG.E R73, desc[UR4][R10.64] ;  /* 0x000000040a491981 */ /* 0x028768000c1e1900 */
[----:B------:R-:W-:Y:S01]  /*5400*/  @!P1 PRMT R158, R0, 0x7610, R158 ;  /* 0x00007610009e9816 */ /* 0x000fe2000000009e */
[----:B---3--:R-:W4:Y:S06]  /*5410*/  @!P1 LDC R73, c[0x0][0x880] ;  /* 0x00022000ff499b82 */ /* 0x008f2c0000000800 */
.L_x_103:
[----:B----45:R-:W-:Y:S01]  /*5420*/  @!P0 FSETP.EQ.AND P1, PT, R73, RZ, PT ;  /* 0x000000ff4900820b */ /* 0x030fe20003f22000 */
[----:B------:R-:W-:Y:S01]  /*5430*/  @!UPT UIADD3 URZ, UPT, UPT, URZ, URZ, URZ ;  /* 0x000000fffffff290 */ /* 0x000fe2000fffe0ff */
[----:B------:R-:W-:Y:S11]  /*5440*/  @!P0 BRA `(.L_x_104) ;  /* 0x0000000000188947 */ /* 0x000ff60003800000 */
[----:B------:R-:W-:Y:S02]  /*5450*/  LOP3.LUT P0, RZ, R158, 0xff, RZ, 0xc0, !PT ;  /* 0x000000ff9eff7812 */ /* 0x000fe4000780c0ff */
[----:B------:R-:W-:Y:S04]  /*5460*/  ISETP.NE.U32.AND P1, PT, R2, RZ, PT ;  /* 0x000000ff0200720c */ /* 0x000fe80003f25070 */
[----:B------:R-:W-:Y:S04]  /*5470*/  ISETP.NE.AND.EX P1, PT, R3, RZ, PT, P1 ;  /* 0x000000ff0300720c */ /* 0x000fe80003f25310 */
[----:B------:R-:W-:Y:S03]  /*5480*/  PLOP3.LUT P1, PT, P1, PT, PT, 0x8, 0x80 ;  /* 0x000000000080781c */ /* 0x000fe60000f2e170 */
[----:B------:R-:W-:Y:S11]  /*5490*/  @P0 FSETP.EQ.AND P1, PT, R73, RZ, PT ;  /* 0x000000ff4900020b */ /* 0x000ff60003f22000 */
[----:B------:R-:W-:Y:S02]  /*54a0*/  @!UPT UIADD3 URZ, UPT, UPT, URZ, URZ, URZ ;  /* 0x000000fffffff290 */ /* 0x000fe4000fffe0ff */
.L_x_104:
[----:B------:R-:W3:Y:S01]  /*54b0*/  SYNCS.PHASECHK.TRANS64.TRYWAIT P2, [UR21+0x110], R9 ;  /* 0x00011009ff0075a7 */ /* 0x000ee20008041115 */
[----:B------:R-:W-:Y:S04]  /*54c0*/  ELECT P0, URZ, PT ;  /* 0x0000000000ff782f */ /* 0x000fe80003800000 */
[----:B------:R-:W-:Y:S11]  /*54d0*/  PLOP3.LUT P1, PT, P1, P0, PT, 0xf2, 0x2f ;  /* 0x00000000002f781c */ /* 0x000ff60000f21e72 */
[----:B------:R-:W-:Y:S02]  /*54e0*/  @!UPT UIADD3 URZ, UPT, UPT, URZ, URZ, URZ ;  /* 0x000000fffffff290 */ /* 0x000fe4000fffe0ff */
[----:B------:R-:W-:Y:S05]  /*54f0*/  @!P1 IADD3 R8, P0, PT, R16, 0x580, RZ ;  /* 0x0000058010089810 */ /* 0x000fea0007f1e0ff */
[----:B------:R-:W-:Y:S01]  /*5500*/  @!P1 IMAD.X R6, RZ, RZ, R17, P0 ;  /* 0x000000ffff069224 */ /* 0x000fe200000e0611 */
[----:B---3--:R-:W-:Y:S07]  /*5510*/  @!P2 BRA `(.L_x_105) ;  /* 0x0000004c0074a947 */ /* 0x008fee0003800000 */
.L_x_194:
[----:B------:R-:W-:Y:S01]  /*5520*/  @!P1 R2UR UR5, R8 ;  /* 0x00000000080592ca */ /* 0x000fe200000e0000 */
[----:B------:R-:W-:Y:S01]  /*5530*/  VOTEU.ALL UP0, P1 ;  /* 0x0000000000ff7886 */ /* 0x000fe20000800000 */
[----:B------:R-:W-:Y:S01]  /*5540*/  @!P1 R2UR UR4, R6 ;  /* 0x00000000060492ca */ /* 0x000fe200000e0000 */
[----:B--2---:R-:W-:Y:S01]  /*5550*/  @!P1 IMAD.MOV.U32 R0, RZ, RZ, 0x2000 ;  /* 0x00002000ff009424 */ /* 0x004fe200078e00ff */
[----:B------:R-:W-:Y:S01]  /*5560*/  UMOV UR6, 0x0 ;  /* 0x0000000000067882 */ /* 0x000fe20000000000 */
[----:B------:R-:W-:Y:S01]  /*5570*/  UMOV UR7, 0x10000000 ;  /* 0x1000000000077882 */ /* 0x000fe20000000000 */
[----:B------:R-:W-:Y:S01]  /*5580*/  @!UP0 UIADD3 UR16, UPT, UPT, UR21, 0x200, URZ ;  /* 0x0000020015108890 */ /* 0x000fe2000fffe0ff */
[----:B------:R-:W-:Y:S01]  /*5590*/  VIADD R14, R14, 0x1 ;  /* 0x000000010e0e7836 */ /* 0x000fe20000000000 */
[----:B------:R-:W-:Y:S01]  /*55a0*/  VOTEU.ALL UP0, P1 ;  /* 0x0000000000ff7886 */ /* 0x000fe20000800000 */
[----:B------:R-:W-:Y:S04]  /*55b0*/  UMOV UR20, UR36 ;  /* 0x0000002400147c82 */ /* 0x000fe80008000000 */
[----:B------:R-:W-:Y:S02]  /*55c0*/  IMAD.U32 R10, RZ, RZ, UR5 ;  /* 0x00000005ff0a7e24 */ /* 0x000fe4000f8e00ff */
[----:B------:R-:W-:Y:S03]  /*55d0*/  IMAD.U32 R11, RZ, RZ, UR4 ;  /* 0x00000004ff0b7e24 */ /* 0x000fe6000f8e00ff */
[----:B------:R-:W-:Y:S02]  /*55e0*/  @!P1 R2UR UR4, R10 ;  /* 0x000000000a0492ca */ /* 0x000fe400000e0000 */
[----:B------:R-:W-:Y:S11]  /*55f0*/  @!P1 R2UR UR5, R11 ;  /* 0x000000000b0592ca */ /* 0x000ff600000e0000 */
[----:B------:R-:W-:Y:S02]  /*5600*/  @!UPT UIADD3 URZ, UPT, UPT, URZ, URZ, URZ ;  /* 0x000000fffffff290 */ /* 0x000fe4000fffe0ff */
[----:B------:R2:W-:Y:S01]  /*5610*/  @!UP0 UTMALDG.3D [UR16], [UR4], desc[UR6] ;  /* 0x00000610040085b4 */ /* 0x0005e20008011000 */
[----:B------:R2:W-:Y:S01]  /*5620*/  @!P1 SYNCS.ARRIVE.TRANS64.RED.A0TR RZ, [UR21+0x100], R0 ;  /* 0x00010000ffff99a7 */ /* 0x0005e20008300415 */
[----:B------:R-:W-:Y:S01]  /*5630*/  SYNCS.ARRIVE.TRANS64.RED.A1T0 RZ, [UR34], RZ ;  /* 0x000000ffffff79a7 */ /* 0x000fe20008100422 */
[----:B------:R-:W3:Y:S02]  /*5640*/  SYNCS.PHASECHK.TRANS64.TRYWAIT P0, [UR21+0x118], R9 ;  /* 0x00011809ff0075a7 */ /* 0x000ee40008001115 */
[----:B--23--:R-:W-:Y:S05]  /*5650*/  @!P0 BRA `(.L_x_106) ;  /* 0x0000004c003c8947 */ /* 0x00cfea0003800000 */
.L_x_196:
[----:B------:R-:W-:Y:S01]  /*5660*/  @!P1 IADD3 R6, P0, PT, R16, 0x580, RZ ;  /* 0x0000058010069810 */ /* 0x000fe20007f1e0ff */
[----:B------:R-:W-:Y:S01]  /*5670*/  VOTEU.ALL UP0, P1 ;  /* 0x0000000000ff7886 */ /* 0x000fe20000800000 */
[----:B------:R-:W-:Y:S01]  /*5680*/  UMOV UR6, 0x0 ;  /* 0x0000000000067882 */ /* 0x000fe20000000000 */
[----:B------:R-:W-:Y:S01]  /*5690*/  UMOV UR7, 0x10000000 ;  /* 0x1000000000077882 */ /* 0x000fe20000000000 */
[----:B------:R-:W-:Y:S01]  /*56a0*/  @!P1 R2UR UR5, R6 ;  /* 0x00000000060592ca */ /* 0x000fe200000e0000 */
[----:B--2---:R-:W-:Y:S01]  /*56b0*/  @!P1 IMAD.X R0, RZ, RZ, R17, P0 ;  /* 0x000000ffff009224 */ /* 0x004fe200000e0611 */
[----:B------:R-:W-:Y:S01]  /*56c0*/  @!UP0 UIADD3 UR10, UPT, UPT, UR18, 0x40, URZ ;  /* 0x00000040120a8890 */ /* 0x000fe2000fffe0ff */
[----:B------:R-:W-:Y:S01]  /*56d0*/  ISETP.NE.AND P0, PT, R14, 0x2, PT ;  /* 0x000000020e00780c */ /* 0x000fe20003f05270 */
[----:B------:R-:W-:Y:S01]  /*56e0*/  @!UP0 UIADD3 UR8, UPT, UPT, UR21, 0x2200, URZ ;  /* 0x0000220015088890 */ /* 0x000fe2000fffe0ff */
[----:B------:R-:W-:Y:S01]  /*56f0*/  LOP3.LUT R15, R15, 0x1, RZ, 0x3c, !PT ;  /* 0x000000010f0f7812 */ /* 0x000fe200078e3cff */
[----:B------:R-:W-:Y:S01]  /*5700*/  @!UP0 UIADD3 UR9, UPT, UPT, UR21, 0x108, URZ ;  /* 0x0000010815098890 */ /* 0x000fe2000fffe0ff */
[----:B------:R-:W-:Y:S01]  /*5710*/  @!P1 R2UR UR4, R0 ;  /* 0x00000000000492ca */ /* 0x000fe200000e0000 */
[----:B------:R-:W-:Y:S01]  /*5720*/  VOTEU.ALL UP0, P1 ;  /* 0x0000000000ff7886 */ /* 0x000fe20000800000 */
[----:B------:R-:W-:Y:S01]  /*5730*/  UMOV UR11, UR19 ;  /* 0x00000013000b7c82 */ /* 0x000fe20008000000 */
[----:B------:R-:W-:Y:S01]  /*5740*/  UMOV UR12, UR36 ;  /* 0x00000024000c7c82 */ /* 0x000fe20008000000 */
[----:B------:R-:W-:Y:S01]  /*5750*/  SEL R0, RZ, 0x1, P0 ;  /* 0x00000001ff007807 */ /* 0x000fe20000000000 */
[----:B------:R-:W-:Y:S01]  /*5760*/  UIADD3 UR20, UPT, UPT, UR13, UR59, URZ ;  /* 0x0000003b0d147290 */ /* 0x000fe2000fffe0ff */
[----:B------:R-:W-:Y:S01]  /*5770*/  IMAD.U32 R8, RZ, RZ, UR5 ;  /* 0x00000005ff087e24 */ /* 0x000fe2000f8e00ff */
[----:B------:R-:W-:Y:S01]  /*5780*/  SEL R14, R14, RZ, P0 ;  /* 0x000000ff0e0e7207 */ /* 0x000fe20000000000 */
[----:B------:R-:W-:Y:S01]  /*5790*/  UIADD3 UR16, UPT, UPT, UR14, UR62, URZ ;  /* 0x0000003e0e107290 */ /* 0x000fe2000fffe0ff */
[----:B------:R-:W-:Y:S01]  /*57a0*/  LOP3.LUT R13, R13, R0, RZ, 0x3c, !PT ;  /* 0x000000000d0d7212 */ /* 0x000fe200078e3cff */
[----:B------:R-:W-:Y:S01]  /*57b0*/  UPLOP3.LUT UP3, UPT, UPT, UPT, UPT, 0x80, 0x8 ;  /* 0x000000000008789c */ /* 0x000fe20003f6f070 */
[----:B------:R-:W-:Y:S02]  /*57c0*/  UMOV UR36, UR26 ;  /* 0x0000001a00247c82 */ /* 0x000fe40008000000 */
[----:B------:R-:W-:Y:S01]  /*57d0*/  IMAD.U32 R9, RZ, RZ, UR4 ;  /* 0x00000004ff097e24 */ /* 0x000fe2000f8e00ff */
[----:B------:R-:W-:Y:S04]  /*57e0*/  @!P1 R2UR UR4, R8 ;  /* 0x00000000080492ca */ /* 0x000fe800000e0000 */
[----:B------:R-:W-:Y:S11]  /*57f0*/  @!P1 R2UR UR5, R9 ;  /* 0x00000000090592ca */ /* 0x000ff600000e0000 */
[----:B------:R-:W-:Y:S02]  /*5800*/  @!UPT UIADD3 URZ, UPT, UPT, URZ, URZ, URZ ;  /* 0x000000fffffff290 */ /* 0x000fe4000fffe0ff */
[----:B------:R2:W-:Y:S01]  /*5810*/  @!UP0 UTMALDG.3D [UR8], [UR4], desc[UR6] ;  /* 0x00000608040085b4 */ /* 0x0005e20008011000 */
[----:B------:R2:W-:Y:S01]  /*5820*/  @!P1 SYNCS.ARRIVE.TRANS64.RED.A0TR RZ, [UR21+0x108], R7 ;  /* 0x00010807ffff99a7 */ /* 0x0005e20008300415 */
[----:B------:R-:W-:Y:S01]  /*5830*/  SYNCS.ARRIVE.TRANS64.RED.A1T0 RZ, [UR33], RZ ;  /* 0x000000ffffff79a7 */ /* 0x000fe20008100421 */
[----:B------:R-:W-:Y:S05]  /*5840*/  BRA.U UP1, `(.L_x_107) ;  /* 0xfffffff5012c7547 */ /* 0x000fea000b83ffff */
[----:B------:R-:W-:-:S04]  /*5850*/  SHF.L.U32 R3, R15, 0x1f, RZ ;  /* 0x0000001f0f037819 */ /* 0x000fc800000006ff */
[----:B------:R-:W3:Y:S02]  /*5860*/  SYNCS.PHASECHK.TRANS64.TRYWAIT P0, [UR21+0x110], R3 ;  /* 0x00011003ff0075a7 */ /* 0x000ee40008001115 */
[----:B---3--:R-:W-:Y:S05]  /*5870*/  @!P0 BRA `(.L_x_108) ;  /* 0x0000004800cc8947 */ /* 0x008fea0003800000 */
.L_x_198:
[----:B---3--:R-:W-:-:S07]  /*5880*/  MOV R0, UR21 ;  /* 0x0000001500007c02 */ /* 0x008fce0008000f00 */
.L_x_109:
[----:B---3--:R-:W-:-:S04]  /*5890*/  SHF.L.U32 R3, R15, 0x1f, RZ ;  /* 0x0000001f0f037819 */ /* 0x008fc800000006ff */
[----:B------:R3:W4:Y:S03]  /*58a0*/  SYNCS.PHASECHK.TRANS64.TRYWAIT P0, [R0+URZ+0x118], R3 ;  /* 0x00011803000075a7 */ /* 0x00072600080011ff */
[----:B----4-:R-:W-:Y:S05]  /*58b0*/  @!P0 NANOSLEEP.SYNCS 0x989680 ;  /* 0x009896800000895d */ /* 0x010fea0003900000 */
[----:B------:R-:W4:Y:S02]  /*58c0*/  @!P0 SYNCS.PHASECHK.TRANS64 P0, [R0+URZ+0x118], R3 ;  /* 0x00011803000085a7 */ /* 0x000f2400080010ff */
[----:B-12-4-:R-:W-:Y:S05]  /*58d0*/  @P0 EXIT ;  /* 0x000000000000094d */ /* 0x016fea0003800000 */
[----:B------:R-:W-:Y:S05]  /*58e0*/  BRA `(.L_x_109) ;  /* 0xfffffffc00e87947 */ /* 0x000fea000383ffff */
.L_x_98:
[----:B------:R-:W-:-:S06]  /*58f0*/  UISETP.GE.AND UP0, UPT, UR13, 0x4, UPT ;  /* 0x000000040d00788c */ /* 0x000fcc000bf06270 */
[----:B------:R-:W-:-:S13]  /*5900*/  PLOP3.LUT P0, PT, PT, PT, UP0, 0x80, 0x8 ;  /* 0x000000000008781c */ /* 0x000fda0003f0f008 */
[----:B------:R-:W-:Y:S05]  /*5910*/  @!P0 EXIT ;  /* 0x000000000000894d */ /* 0x000fea0003800000 */
[----:B------:R-:W-:Y:S01]  /*5920*/  BAR.SYNC.DEFER_BLOCKING 0x6, 0xa0 ;  /* 0x0182800000007b1d */ /* 0x000fe20000010000 */
[C---:B------:R-:W-:Y:S01]  /*5930*/  IMAD.SHL.U32 R4, R170.reuse, 0x40, RZ ;  /* 0x00000040aa047824 */ /* 0x040fe200078e00ff */
[C---:B------:R-:W-:Y:S01]  /*5940*/  LOP3.LUT R178, R170.reuse, 0x60, RZ, 0xc0, !PT ;  /* 0x00000060aab27812 */ /* 0x040fe200078ec0ff */
[C---:B------:R-:W-:Y:S01]  /*5950*/  IMAD.SHL.U32 R137, R170.reuse, 0x8, RZ ;  /* 0x00000008aa897824 */ /* 0x040fe200078e00ff */
[C---:B------:R-:W-:Y:S01]  /*5960*/  LOP3.LUT R176, R170.reuse, 0x2, RZ, 0xc0, !PT ;  /* 0x00000002aab07812 */ /* 0x040fe200078ec0ff */
[----:B------:R-:W-:Y:S01]  /*5970*/  IMAD.U32 R69, R170, 0x10000, RZ ;  /* 0x00010000aa457824 */ /* 0x000fe200078e00ff */
[----:B------:R-:W-:Y:S02]  /*5980*/  UMOV UR44, 0x400 ;  /* 0x00000400002c7882 */ /* 0x000fe40000000000 */
[----:B------:R-:W1:Y:S01]  /*5990*/  LDC.64 R156, c[0x0][0x8b0] ;  /* 0x00022c00ff9c7b82 */ /* 0x000e620000000a00 */
[----:B------:R-:W-:Y:S01]  /*59a0*/  ULEA UR44, UR48, UR44, 0x18 ;  /* 0x0000002c302c7291 */ /* 0x000fe2000f8ec0ff */
[----:B------:R-:W-:Y:S01]  /*59b0*/  LOP3.LUT R6, R4, 0x180, RZ, 0xc0, !PT ;  /* 0x0000018004067812 */ /* 0x000fe200078ec0ff */
[----:B------:R-:W-:Y:S01]  /*59c0*/  HFMA2 R68, -RZ, RZ, 0, 0 ;  /* 0x00000000ff447431 */ /* 0x000fe200000001ff */
[----:B------:R-:W-:Y:S01]  /*59d0*/  LOP3.LUT R69, R69, 0x600000, RZ, 0xc0, !PT ;  /* 0x0060000045457812 */ /* 0x000fe200078ec0ff */
[----:B------:R-:W-:Y:S01]  /*59e0*/  UIADD3 UR4, UPT, UPT, UR44, 0x4200, URZ ;  /* 0x000042002c047890 */ /* 0x000fe2000fffe0ff */
[----:B------:R-:W-:Y:S01]  /*59f0*/  LOP3.LUT R137, R6, 0x30, R137, 0xf8, !PT ;  /* 0x0000003006897812 */ /* 0x000fe200078ef889 */
[----:B------:R-:W-:Y:S01]  /*5a00*/  IMAD.MOV.U32 R168, RZ, RZ, RZ ;  /* 0x000000ffffa87224 */ /* 0x000fe200078e00ff */
[----:B------:R-:W2:Y:S01]  /*5a10*/  LDC.64 R138, c[0x0][0x8a8] ;  /* 0x00022a00ff8a7b82 */ /* 0x000ea20000000a00 */
[----:B------:R-:W-:Y:S01]  /*5a20*/  LOP3.LUT R170, R170, 0x4, RZ, 0xc0, !PT ;  /* 0x00000004aaaa7812 */ /* 0x000fe200078ec0ff */
[----:B------:R-:W-:Y:S01]  /*5a30*/  IMAD.MOV.U32 R162, RZ, RZ, RZ ;  /* 0x000000ffffa27224 */ /* 0x000fe200078e00ff */
[----:B------:R-:W-:-:S02]  /*5a40*/  LOP3.LUT R137, R137, 0x1e40, R4, 0xf8, !PT ;  /* 0x00001e4089897812 */ /* 0x000fc400078ef804 */
[----:B------:R-:W-:Y:S01]  /*5a50*/  CS2R R166, SRZ ;  /* 0x0000000000a67805 */ /* 0x000fe2000001ff00 */
[----:B------:R-:W-:Y:S01]  /*5a60*/  IMAD.MOV.U32 R165, RZ, RZ, RZ ;  /* 0x000000ffffa57224 */ /* 0x000fe200078e00ff */
[----:B------:R-:W-:Y:S01]  /*5a70*/  IADD3 R169, PT, PT, -R170, 0x2, RZ ;  /* 0x00000002aaa97810 */ /* 0x000fe20007ffe1ff */
[----:B------:R-:W-:Y:S01]  /*5a80*/  IMAD.MOV R164, RZ, RZ, -R176 ;  /* 0x000000ffffa47224 */ /* 0x000fe200078e0ab0 */
[----:B------:R-:W-:Y:S01]  /*5a90*/  IADD3 R171, PT, PT, R137, UR44, RZ ;  /* 0x0000002c89ab7c10 */ /* 0x000fe2000fffe0ff */
[----:B------:R-:W3:Y:S01]  /*5aa0*/  LDS R0, [UR44+0x1e0] ;  /* 0x0001e02cff007984 */ /* 0x000ee20008000800 */
[----:B------:R-:W-:Y:S01]  /*5ab0*/  IMAD.MOV R163, RZ, RZ, -R170 ;  /* 0x000000ffffa37224 */ /* 0x000fe200078e0aaa */
[----:B------:R-:W-:Y:S01]  /*5ac0*/  MOV R177, UR4 ;  /* 0x0000000400b17c02 */ /* 0x000fe20008000f00 */
[----:B------:R-:W4:Y:S01]  /*5ad0*/  LDCU UR57, c[0x0][0x370] ;  /* 0x00006e00ff3977ac */ /* 0x000f220008000800 */
[----:B------:R-:W-:Y:S01]  /*5ae0*/  VIADD R171, R171, 0x200 ;  /* 0x00000200abab7836 */ /* 0x000fe20000000000 */
[----:B------:R-:W1:Y:S01]  /*5af0*/  LDCU UR43, c[0x0][0xb0c] ;  /* 0x00016180ff2b77ac */ /* 0x000e620008000800 */
[----:B------:R-:W1:Y:S01]  /*5b00*/  LDCU UR39, c[0x0][0xb30] ;  /* 0x00016600ff2777ac */ /* 0x000e620008000800 */
[----:B------:R-:W1:Y:S01]  /*5b10*/  LDCU.64 UR46, c[0x0][0x888] ;  /* 0x00011100ff2e77ac */ /* 0x000e620008000a00 */
[----:B------:R-:W1:Y:S01]  /*5b20*/  LDCU.64 UR40, c[0x0][0xb28] ;  /* 0x00016500ff2877ac */ /* 0x000e620008000a00 */
[----:B------:R-:W1:Y:S01]  /*5b30*/  LDCU.64 UR60, c[0x0][0x890] ;  /* 0x00011200ff3c77ac */ /* 0x000e620008000a00 */
[----:B------:R-:W1:Y:S01]  /*5b40*/  LDCU.128 UR52, c[0x0][0xb10] ;  /* 0x00016200ff3477ac */ /* 0x000e620008000c00 */
[----:B------:R-:W1:Y:S01]  /*5b50*/  LDCU UR56, c[0x0][0x374] ;  /* 0x00006e80ff3877ac */ /* 0x000e620008000800 */
[----:B------:R-:W-:Y:S01]  /*5b60*/  UIADD3 UR63, UPT, UPT, UR44, 0x200, URZ ;  /* 0x000002002c3f7890 */ /* 0x000fe2000fffe0ff */
[----:B-1234-:R-:W-:-:S11]  /*5b70*/  IMAD.IADD R69, R0, 0x1, R69 ;  /* 0x0000000100457824 */ /* 0x01efd600078e0245 */
.L_x_136:
[C---:B------:R-:W-:Y:S02]  /*5b80*/  LEA R3, R162.reuse, UR44, 0x3 ;  /* 0x0000002ca2037c11 */ /* 0x040fe4000f8e18ff */
[----:B------:R-:W-:Y:S02]  /*5b90*/  SHF.L.U32 R0, R167, 0x1f, RZ ;  /* 0x0000001fa7007819 */ /* 0x000fe400000006ff */
[----:B------:R-:W-:Y:S02]  /*5ba0*/  LEA R5, R162, UR44, 0x4 ;  /* 0x0000002ca2057c11 */ /* 0x000fe4000f8e20ff */
[----:B-1----:R-:W1:Y:S02]  /*5bb0*/  SYNCS.PHASECHK.TRANS64.TRYWAIT P0, [R3+URZ+0x130], R0 ;  /* 0x00013000030075a7 */ /* 0x002e6400080011ff */
[----:B-1----:R-:W-:Y:S05]  /*5bc0*/  @!P0 BRA `(.L_x_110) ;  /* 0x0000004800108947 */ /* 0x002fea0003800000 */
.L_x_199:
        /* <DEDUP_REMOVED lines=11> */
[----:B------:R-:W-:Y:S01]  /*5c80*/  PLOP3.LUT P0, PT, PT, PT, UP1, 0x80, 0x8 ;  /* 0x000000000008781c */ /* 0x000fe20003f0f018 */
[----:B------:R-:W-:Y:S11]  /*5c90*/  UP2UR UR45, UPR, URZ, 0x2 ;  /* 0x00000002ff2d7883 */ /* 0x000ff60008000000 */
[----:B------:R-:W-:Y:S01]  /*5ca0*/  @!UPT UIADD3 URZ, UPT, UPT, URZ, URZ, URZ ;  /* 0x000000fffffff290 */ /* 0x000fe2000fffe0ff */
[----:B-1----:R-:W-:Y:S02]  /*5cb0*/  @P0 SHF.R.U32.HI R0, RZ, 0x10, R5 ;  /* 0x00000010ff000819 */ /* 0x002fe40000011605 */
        /* <DEDUP_REMOVED lines=12> */
[----:B------:R-:W2:Y:S01]  /*5d80*/  LDCU UR12, c[0x0][0xb20] ;  /* 0x00016400ff0c77ac */ /* 0x000ea20008000800 */
[----:B------:R-:W-:Y:S02]  /*5d90*/  UIMAD.WIDE.U32 UR4, UR56, UR55, URZ ;  /* 0x00000037380472a5 */ /* 0x000fe4000f8e00ff */
[----:B------:R-:W-:Y:S02]  /*5da0*/  UIMAD.WIDE.U32 UR6, UR57, UR52, URZ ;  /* 0x00000034390672a5 */ /* 0x000fe4000f8e00ff */
[----:B------:R-:W-:Y:S02]  /*5db0*/  UISETP.NE.AND UP0, UPT, UR54, 0x1, UPT ;  /* 0x000000013600788c */ /* 0x000fe4000bf05270 */
[----:B------:R-:W-:Y:S02]  /*5dc0*/  UIMAD.WIDE.U32 UR8, UR37, UR55, URZ ;  /* 0x00000037250872a5 */ /* 0x000fe4000f8e00ff */
[----:B------:R-:W-:Y:S02]  /*5dd0*/  UIMAD.WIDE.U32 UR10, UR38, UR52, URZ ;  /* 0x00000034260a72a5 */ /* 0x000fe4000f8e00ff */
[----:B------:R-:W-:Y:S02]  /*5de0*/  UISETP.NE.AND UP1, UPT, UR43, 0x1, UPT ;  /* 0x000000012b00788c */ /* 0x000fe4000bf25270 */
[----:B------:R-:W-:Y:S01]  /*5df0*/  UISETP.NE.AND UP2, UPT, UR42, 0x1, UPT ;  /* 0x000000012a00788c */ /* 0x000fe2000bf45270 */
[----:B------:R-:W-:Y:S02]  /*5e00*/  UMOV UR4, UR5 ;  /* 0x0000000500047c82 */ /* 0x000fe40008000000 */
[----:B--2---:R-:W-:Y:S03]  /*5e10*/  USHF.R.U32.HI UR5, URZ, UR12, UR4 ;  /* 0x0000000cff057299 */ /* 0x004fe60008011604 */
[----:B------:R-:W-:Y:S02]  /*5e20*/  UMOV UR4, UR7 ;  /* 0x0000000700047c82 */ /* 0x000fe40008000000 */
[----:B------:R-:W-:Y:S02]  /*5e30*/  USHF.R.U32.HI UR7, URZ, UR53, UR4 ;  /* 0x00000035ff077299 */ /* 0x000fe40008011604 */
[----:B------:R-:W-:Y:S02]  /*5e40*/  USEL UR4, UR56, UR5, !UP0 ;  /* 0x0000000538047287 */ /* 0x000fe4000c000000 */
[----:B------:R-:W-:Y:S01]  /*5e50*/  USEL UR7, UR57, UR7, !UP1 ;  /* 0x0000000739077287 */ /* 0x000fe2000c800000 */
[----:B------:R-:W-:Y:S01]  /*5e60*/  UMOV UR5, UR9 ;  /* 0x0000000900057c82 */ /* 0x000fe20008000000 */
[----:B------:R-:W-:Y:S02]  /*5e70*/  UIMAD.WIDE.U32 UR8, UR4, UR40, URZ ;  /* 0x00000028040872a5 */ /* 0x000fe4000f8e00ff */
[----:B------:R-:W-:Y:S03]  /*5e80*/  USHF.R.U32.HI UR6, URZ, UR12, UR5 ;  /* 0x0000000cff067299 */ /* 0x000fe60008011605 */
[----:B------:R-:W-:Y:S01]  /*5e90*/  UMOV UR5, UR11 ;  /* 0x0000000b00057c82 */ /* 0x000fe20008000000 */
[----:B------:R-:W-:Y:S02]  /*5ea0*/  UIMAD.WIDE.U32 UR10, UR7, UR40, URZ ;  /* 0x00000028070a72a5 */ /* 0x000fe4000f8e00ff */
[----:B------:R-:W-:Y:S02]  /*5eb0*/  USHF.R.U32.HI UR12, URZ, UR53, UR5 ;  /* 0x00000035ff0c7299 */ /* 0x000fe40008011605 */
[----:B------:R-:W-:Y:S01]  /*5ec0*/  USEL UR6, UR37, UR6, !UP0 ;  /* 0x0000000625067287 */ /* 0x000fe2000c000000 */
[----:B------:R-:W-:Y:S02]  /*5ed0*/  UMOV UR5, UR9 ;  /* 0x0000000900057c82 */ /* 0x000fe40008000000 */
[----:B------:R-:W-:Y:S01]  /*5ee0*/  UMOV UR10, UR11 ;  /* 0x0000000b000a7c82 */ /* 0x000fe20008000000 */
[----:B------:R-:W-:Y:S02]  /*5ef0*/  @UP2 USHF.R.U32.HI UR4, URZ, UR41, UR5 ;  /* 0x00000029ff042299 */ /* 0x000fe40008011605 */
[----:B------:R-:W-:Y:S02]  /*5f00*/  @UP2 USHF.R.U32.HI UR7, URZ, UR41, UR10 ;  /* 0x00000029ff072299 */ /* 0x000fe4000801160a */
[----:B------:R-:W-:Y:S02]  /*5f10*/  UIMAD UR4, UR42, UR4, URZ ;  /* 0x000000042a0472a4 */ /* 0x000fe4000f8e02ff */
[----:B------:R-:W-:Y:S02]  /*5f20*/  UIMAD.WIDE.U32 UR10, UR6, UR40, URZ ;  /* 0x00000028060a72a5 */ /* 0x000fe4000f8e00ff */
[----:B------:R-:W-:Y:S02]  /*5f30*/  USEL UR5, UR38, UR12, !UP1 ;  /* 0x0000000c26057287 */ /* 0x000fe4000c800000 */
[----:B------:R-:W-:Y:S02]  /*5f40*/  UIMAD UR8, UR42, UR7, URZ ;  /* 0x000000072a0872a4 */ /* 0x000fe4000f8e02ff */
[----:B------:R-:W-:Y:S03]  /*5f50*/  UISETP.GE.AND UP0, UPT, UR6, UR4, UPT ;  /* 0x000000040600728c */ /* 0x000fe6000bf06270 */
[----:B------:R-:W-:Y:S01]  /*5f60*/  UMOV UR4, UR11 ;  /* 0x0000000b00047c82 */ /* 0x000fe20008000000 */
[----:B------:R-:W-:Y:S02]  /*5f70*/  UISETP.GE.OR UP0, UPT, UR5, UR8, UP0 ;  /* 0x000000080500728c */ /* 0x000fe40008706670 */
[----:B------:R-:W-:Y:S02]  /*5f80*/  USHF.R.U32.HI UR4, URZ, UR41, UR4 ;  /* 0x00000029ff047299 */ /* 0x000fe40008011604 */
[----:B------:R-:W-:Y:S02]  /*5f90*/  UIMAD.WIDE.U32 UR8, UR5, UR40, URZ ;  /* 0x00000028050872a5 */ /* 0x000fe4000f8e00ff */
[----:B------:R-:W-:Y:S02]  /*5fa0*/  USEL UR11, UR6, UR4, !UP2 ;  /* 0x00000004060b7287 */ /* 0x000fe4000d000000 */
[----:B------:R-:W-:Y:S02]  /*5fb0*/  UIADD3 UR8, UPT, UPT, -UR5, URZ, URZ ;  /* 0x000000ff05087290 */ /* 0x000fe4000fffe1ff */
[----:B------:R-:W-:Y:S01]  /*5fc0*/  UIADD3 UR10, UPT, UPT, -UR11, URZ, URZ ;  /* 0x000000ff0b0a7290 */ /* 0x000fe2000fffe1ff */
[----:B------:R-:W-:Y:S01]  /*5fd0*/  @!UP0 UMOV UR4, UR9 ;  /* 0x0000000900048c82 */ /* 0x000fe20008000000 */
[----:B------:R-:W-:Y:S02]  /*5fe0*/  UIADD3 UR9, UPT, UPT, -UR6, URZ, URZ ;  /* 0x000000ff06097290 */ /* 0x000fe4000fffe1ff */
[----:B------:R-:W-:Y:S02]  /*5ff0*/  @!UP0 USHF.R.U32.HI UR4, URZ, UR41, UR4 ;  /* 0x00000029ff048299 */ /* 0x000fe40008011604 */
[----:B------:R-:W-:Y:S02]  /*6000*/  UIMAD UR10, UR42, UR10, UR6 ;  /* 0x0000000a2a0a72a4 */ /* 0x000fe4000f8e0206 */
[----:B------:R-:W-:Y:S04]  /*6010*/  @!UP0 USEL UR4, UR5, UR4, !UP2 ;  /* 0x0000000405048287 */ /* 0x000fe8000d000000 */
[----:B------:R-:W-:Y:S02]  /*6020*/  @!UP0 UIMAD UR10, UR7, UR10, UR4 ;  /* 0x0000000a070a82a4 */ /* 0x000fe4000f8e0204 */
[----:B------:R-:W-:Y:S02]  /*6030*/  @!UP0 UIADD3 UR11, UPT, UPT, UR11, -UR4, URZ ;  /* 0x800000040b0b8290 */ /* 0x000fe4000fffe0ff */
[----:B------:R-:W-:Y:S02]  /*6040*/  UIMAD UR7, UR43, UR8, UR38 ;  /* 0x000000082b0772a4 */ /* 0x000fe4000f8e0226 */
[----:B------:R-:W-:Y:S02]  /*6050*/  @!UP0 UIMAD UR6, UR11, UR42, UR5 ;  /* 0x0000002a0b0682a4 */ /* 0x000fe4000f8e0205 */
[----:B------:R-:W-:Y:S01]  /*6060*/  UIMAD UR4, UR54, UR9, UR37 ;  /* 0x00000009360472a4 */ /* 0x000fe2000f8e0225 */
[----:B------:R-:W-:Y:S02]  /*6070*/  @!UP0 UMOV UR5, UR10 ;  /* 0x0000000a00058c82 */ /* 0x000fe40008000000 */
[----:B------:R-:W-:Y:S02]  /*6080*/  UIMAD UR38, UR5, UR43, UR7 ;  /* 0x0000002b052672a4 */ /* 0x000fe4000f8e0207 */
[----:B------:R-:W-:Y:S11]  /*6090*/  UIMAD UR37, UR6, UR54, UR4 ;  /* 0x00000036062572a4 */ /* 0x000ff6000f8e0204 */
[----:B------:R-:W-:Y:S01]  /*60a0*/  @!UPT UIADD3 URZ, UPT, UPT, URZ, URZ, URZ ;  /* 0x000000fffffff290 */ /* 0x000fe2000fffe0ff */
.L_x_111:
[----:B------:R-:W-:Y:S01]  /*60b0*/  UISETP.NE.AND UP0, UPT, UR39, 0x1, UPT ;  /* 0x000000012700788c */ /* 0x000fe2000bf05270 */
[----:B------:R-:W-:Y:S01]  /*60c0*/  IADD3 R162, PT, PT, R162, 0x1, RZ ;  /* 0x00000001a2a27810 */ /* 0x000fe20007ffe0ff */
[----:B------:R-:W-:Y:S02]  /*60d0*/  USHF.L.U32 UR50, UR16, 0x7, URZ ;  /* 0x0000000710327899 */ /* 0x000fe400080006ff */
[----:B------:R-:W-:Y:S07]  /*60e0*/  USHF.L.U32 UR49, UR20, 0x7, URZ ;  /* 0x0000000714317899 */ /* 0x000fee00080006ff */
[----:B------:R-:W2:Y:S01]  /*60f0*/  @!UP0 LDCU.128 UR12, c[0x0][0xb10] ;  /* 0x00016200ff0c87ac */ /* 0x000ea20008000c00 */
[----:B------:R-:W3:Y:S01]  /*6100*/  @!UP0 LDCU UR5, c[0x0][0xb0c] ;  /* 0x00016180ff0587ac */ /* 0x000ee20008000800 */
[----:B------:R-:W4:Y:S01]  /*6110*/  @!UP0 LDCU UR10, c[0x0][0xb20] ;  /* 0x00016400ff0a87ac */ /* 0x000f220008000800 */
[----:B--2---:R-:W-:Y:S02]  /*6120*/  UIMAD.WIDE.U32 UR8, UR38, UR12, URZ ;  /* 0x0000000c260872a5 */ /* 0x004fe4000f8e00ff */
[----:B------:R-:W-:Y:S02]  /*6130*/  UIMAD.WIDE.U32 UR6, UR37, UR15, URZ ;  /* 0x0000000f250672a5 */ /* 0x000fe4000f8e00ff */
[----:B------:R-:W-:Y:S03]  /*6140*/  @!UP0 UISETP.NE.AND UP1, UPT, UR14, 0x1, UPT ;  /* 0x000000010e00888c */ /* 0x000fe6000bf25270 */
[----:B------:R-:W-:Y:S01]  /*6150*/  @!UP0 UMOV UR4, UR9 ;  /* 0x0000000900048c82 */ /* 0x000fe20008000000 */
[----:B---3--:R-:W-:Y:S02]  /*6160*/  @!UP0 UISETP.NE.AND UP2, UPT, UR5, 0x1, UPT ;  /* 0x000000010500888c */ /* 0x008fe4000bf45270 */
[----:B------:R-:W-:Y:S01]  /*6170*/  @!UP0 USHF.R.U32.HI UR4, URZ, UR13, UR4 ;  /* 0x0000000dff048299 */ /* 0x000fe20008011604 */
[----:B------:R-:W-:Y:S02]  /*6180*/  @!UP0 UMOV UR6, UR7 ;  /* 0x0000000700068c82 */ /* 0x000fe40008000000 */
[----:B----4-:R-:W-:Y:S02]  /*6190*/  @!UP0 USHF.R.U32.HI UR6, URZ, UR10, UR6 ;  /* 0x0000000aff068299 */ /* 0x010fe40008011606 */
[----:B------:R-:W-:Y:S02]  /*61a0*/  @!UP0 USEL UR7, UR38, UR4, !UP2 ;  /* 0x0000000426078287 */ /* 0x000fe4000d000000 */
[----:B------:R-:W-:Y:S04]  /*61b0*/  @!UP0 USEL UR6, UR37, UR6, !UP1 ;  /* 0x0000000625068287 */ /* 0x000fe8000c800000 */
[----:B------:R-:W-:Y:S02]  /*61c0*/  @!UP0 UIADD3 UR4, UPT, UPT, -UR7, UR6, URZ ;  /* 0x0000000607048290 */ /* 0x000fe4000fffe1ff */
[----:B------:R-:W-:Y:S02]  /*61d0*/  @!UP0 UIADD3 UR6, UPT, UPT, UR7, -UR6, URZ ;  /* 0x8000000607068290 */ /* 0x000fe4000fffe0ff */
[----:B------:R-:W-:Y:S02]  /*61e0*/  @!UP0 UIMAD UR38, UR4, UR5, UR38 ;  /* 0x00000005042682a4 */ /* 0x000fe4000f8e0226 */
[----:B------:R-:W-:Y:S02]  /*61f0*/  @!UP0 UIMAD UR37, UR6, UR14, UR37 ;  /* 0x0000000e062582a4 */ /* 0x000fe4000f8e0225 */
[----:B------:R-:W-:Y:S09]  /*6200*/  ULOP3.LUT UP0, URZ, UR63, 0x1b0, URZ, 0xc0, !UPT ;  /* 0x000001b03fff7892 */ /* 0x000ff2000f80c0ff */
[----:B------:R-:W-:Y:S05]  /*6210*/  BRA.U !UP0, `(.L_x_112) ;  /* 0x0000000108407547 */ /* 0x000fea000b800000 */
[----:B------:R-:W2:Y:S01]  /*6220*/  LDCU.64 UR8, c[0x4][0x80] ;  /* 0x01001000ff0877ac */ /* 0x000ea20008000a00 */
[----:B------:R-:W-:Y:S01]  /*6230*/  MOV R3, 0x0 ;  /* 0x0000000000037802 */ /* 0x000fe20000000f00 */
[----:B------:R-:W-:Y:S02]  /*6240*/  HFMA2 R12, -RZ, RZ, 0, 5.9604644775390625e-08 ;  /* 0x00000001ff0c7431 */ /* 0x000fe400000001ff */
[----:B------:R-:W-:Y:S02]  /*6250*/  IMAD.MOV.U32 R8, RZ, RZ, 0x70 ;  /* 0x00000070ff087424 */ /* 0x000fe400078e00ff */
[----:B------:R-:W-:Y:S01]  /*6260*/  IMAD.MOV.U32 R13, RZ, RZ, RZ ;  /* 0x000000ffff0d7224 */ /* 0x000fe200078e00ff */
[----:B------:R-:W3:Y:S01]  /*6270*/  LDCU.64 UR6, c[0x4][0x88] ;  /* 0x01001100ff0677ac */ /* 0x000ee20008000a00 */
[----:B------:R-:W4:Y:S01]  /*6280*/  LDC.64 R2, c[0x4][R3] ;  /* 0x0100000003027b82 */ /* 0x000f220000000a00 */
[----:B------:R-:W1:Y:S01]  /*6290*/  LDCU.64 UR4, c[0x4][0x8] ;  /* 0x01000100ff0477ac */ /* 0x000e620008000a00 */
[----:B--2---:R-:W-:Y:S01]  /*62a0*/  MOV R5, UR9 ;  /* 0x0000000900057c02 */ /* 0x004fe20008000f00 */
[----:B------:R-:W-:Y:S01]  /*62b0*/  IMAD.U32 R4, RZ, RZ, UR8 ;  /* 0x00000008ff047e24 */ /* 0x000fe2000f8e00ff */
[----:B---3--:R-:W-:Y:S01]  /*62c0*/  MOV R7, UR7 ;  /* 0x0000000700077c02 */ /* 0x008fe20008000f00 */
[----:B------:R-:W-:Y:S01]  /*62d0*/  IMAD.U32 R6, RZ, RZ, UR6 ;  /* 0x00000006ff067e24 */ /* 0x000fe2000f8e00ff */
[----:B-1----:R-:W-:Y:S01]  /*62e0*/  MOV R11, UR5 ;  /* 0x00000005000b7c02 */ /* 0x002fe20008000f00 */
[----:B------:R-:W-:Y:S02]  /*62f0*/  IMAD.U32 R10, RZ, RZ, UR4 ;  /* 0x00000004ff0a7e24 */ /* 0x000fe4000f8e00ff */
[----:B------:R-:W-:Y:S07]  /*6300*/  LEPC R20, `(.L_x_112) ;  /* 0x000000001014794e */ /* 0x000fee0000000000 */
[----:B----45:R-:W-:Y:S05]  /*6310*/  CALL.ABS.NOINC R2 ;  /* 0x0000000002007343 */ /* 0x030fea0003c00000 */
.L_x_112:
[----:B------:R-:W-:Y:S01]  /*6320*/  LOP3.LUT P0, RZ, R177, 0x1b0, RZ, 0xc0, !PT ;  /* 0x000001b0b1ff7812 */ /* 0x000fe2000780c0ff */
[----:B------:R-:W-:Y:S11]  /*6330*/  BSSY.RECONVERGENT B6, `(.L_x_113) ;  /* 0x0000013000067945 */ /* 0x000ff60003800200 */
[----:B------:R-:W-:Y:S01]  /*6340*/  @!UPT UIADD3 URZ, UPT, UPT, URZ, URZ, URZ ;  /* 0x000000fffffff290 */ /* 0x000fe2000fffe0ff */
[----:B------:R-:W-:Y:S05]  /*6350*/  @!P0 BRA `(.L_x_114) ;  /* 0x0000000000408947 */ /* 0x000fea0003800000 */
        /* <DEDUP_REMOVED lines=16> */
.L_x_114:
[----:B------:R-:W-:Y:S05]  /*6460*/  BSYNC.RECONVERGENT B6 ;  /* 0x0000000000067941 */ /* 0x000fea0003800200 */
.L_x_113:
[----:B------:R-:W-:Y:S01]  /*6470*/  R2UR UR4, R160 ;  /* 0x00000000a00472ca */ /* 0x000fe200000e0000 */
[----:B------:R-:W-:Y:S01]  /*6480*/  UISETP.NE.U32.AND UP0, UPT, UR60, URZ, UPT ;  /* 0x000000ff3c00728c */ /* 0x000fe2000bf05070 */
[----:B------:R-:W-:Y:S02]  /*6490*/  ISETP.NE.U32.AND P4, PT, R156, RZ, PT ;  /* 0x000000ff9c00720c */ /* 0x000fe40003f85070 */
[----:B------:R-:W-:Y:S01]  /*64a0*/  ISETP.NE.U32.AND P2, PT, RZ, UR46, PT ;  /* 0x0000002eff007c0c */ /* 0x000fe2000bf45070 */
[----:B------:R-:W-:Y:S01]  /*64b0*/  UISETP.NE.AND.EX UP1, UPT, UR61, URZ, UPT, UP0 ;  /* 0x000000ff3d00728c */ /* 0x000fe2000bf25300 */
[----:B------:R-:W-:Y:S01]  /*64c0*/  ISETP.NE.AND.EX P4, PT, R157, RZ, PT, P4 ;  /* 0x000000ff9d00720c */ /* 0x000fe20003f85340 */
[----:B------:R-:W-:Y:S01]  /*64d0*/  UPLOP3.LUT UP0, UPT, UPT, UPT, UPT, 0x40, 0x4 ;  /* 0x000000000004789c */ /* 0x000fe20003f0e870 */
[----:B------:R-:W-:Y:S05]  /*64e0*/  ISETP.NE.AND.EX P2, PT, RZ, UR47, PT, P2 ;  /* 0x0000002fff007c0c */ /* 0x000fea000bf45320 */
[----:B------:R-:W-:Y:S06]  /*64f0*/  UISETP.NE.AND UP2, UPT, UR4, URZ, UPT ;  /* 0x000000ff0400728c */ /* 0x000fec000bf45270 */
[----:B------:R-:W-:Y:S05]  /*6500*/  PLOP3.LUT P1, PT, PT, PT, UP2, 0x80, 0x8 ;  /* 0x000000000008781c */ /* 0x000fea0003f2f028 */
[----:B------:R-:W-:Y:S06]  /*6510*/  @UP2 UPLOP3.LUT UP0, UPT, UPT, UPT, UP1, 0x80, 0x8 ;  /* 0x000000000008289c */ /* 0x000fec0003f0f010 */
[----:B------:R-:W-:Y:S01]  /*6520*/  PLOP3.LUT P0, PT, PT, PT, UP0, 0x80, 0x8 ;  /* 0x000000000008781c */ /* 0x000fe20003f0f008 */
[----:B------:R-:W-:Y:S01]  /*6530*/  @!UPT UIADD3 URZ, UPT, UPT, URZ, URZ, URZ ;  /* 0x000000fffffff290 */ /* 0x000fe2000fffe0ff */
[----:B------:R-:W-:Y:S11]  /*6540*/  BRA.U !UP1, `(.L_x_115) ;  /* 0x00000001093c7547 */ /* 0x000ff6000b800000 */
[----:B------:R-:W-:Y:S01]  /*6550*/  UISETP.NE.U32.AND UP0, UPT, UR46, URZ, UPT ;  /* 0x000000ff2e00728c */ /* 0x000fe2000bf05070 */
[----:B-1----:R-:W-:Y:S01]  /*6560*/  HFMA2 R0, -RZ, RZ, 0, 5.9604644775390625e-08 ;  /* 0x00000001ff007431 */ /* 0x002fe200000001ff */
[----:B------:R-:W1:Y:S01]  /*6570*/  LDCU.64 UR8, c[0x0][0x358] ;  /* 0x00006b00ff0877ac */ /* 0x000e620008000a00 */
[----:B------:R-:W-:Y:S01]  /*6580*/  IMAD.MOV.U32 R158, RZ, RZ, 0x1 ;  /* 0x00000001ff9e7424 */ /* 0x000fe200078e00ff */
[----:B------:R-:W-:Y:S06]  /*6590*/  UISETP.NE.AND.EX UP0, UPT, UR47, URZ, UPT, UP0 ;  /* 0x000000ff2f00728c */ /* 0x000fec000bf05300 */
[----:B------:R-:W-:Y:S05]  /*65a0*/  PLOP3.LUT P3, PT, PT, PT, UP0, 0x80, 0x8 ;  /* 0x000000000008781c */ /* 0x000fea0003f6f008 */
[----:B------:R-:W2:Y:S01]  /*65b0*/  @UP0 LDCU.64 UR4, c[0x0][0x888] ;  /* 0x00011100ff0407ac */ /* 0x000ea20008000a00 */
[----:B------:R-:W-:Y:S07]  /*65c0*/  @UP0 UIMAD UR6, UR36, UR60, URZ ;  /* 0x0000003c240602a4 */ /* 0x000fee000f8e02ff */
[----:B------:R-:W-:Y:S01]  /*65d0*/  @!P3 PRMT R158, R0, 0x7610, R158 ;  /* 0x00007610009eb816 */ /* 0x000fe2000000009e */
[----:B--2---:R-:W-:Y:S06]  /*65e0*/  @UP0 UIMAD.WIDE UR4, UR6, 0x4, UR4 ;  /* 0x00000004060408a5 */ /* 0x004fec000f8e0204 */
[----:B------:R-:W-:Y:S01]  /*65f0*/  IMAD.U32 R2, RZ, RZ, UR4 ;  /* 0x00000004ff027e24 */ /* 0x000fe2000f8e00ff */
[----:B------:R-:W-:Y:S04]  /*6600*/  MOV R3, UR5 ;  /* 0x0000000500037c02 */ /* 0x000fe80008000f00 */
[----:B------:R-:W2:Y:S01]  /*6610*/  @!UP0 LDCU UR4, c[0x0][0x880] ;  /* 0x00011000ff0487ac */ /* 0x000ea20008000800 */
[----:B-1---5:R3:W5:Y:S02]  /*6620*/  @P3 LDG.E R73, desc[UR8][R2.64] ;  /* 0x0000000802493981 */ /* 0x022764000c1e1900 */
[----:B--23--:R-:W-:Y:S02]  /*6630*/  @!P3 IMAD.U32 R73, RZ, RZ, UR4 ;  /* 0x00000004ff49be24 */ /* 0x00cfe4000f8e00ff */
.L_x_115:
[----:B------:R-:W-:Y:S05]  /*6640*/  @!P4 BRA `(.L_x_116) ;  /* 0x000000000024c947 */ /* 0x000fea0003800000 */
[----:B------:R-:W-:Y:S01]  /*6650*/  ISETP.NE.U32.AND P3, PT, R138, RZ, PT ;  /* 0x000000ff8a00720c */ /* 0x000fe20003f65070 */
[----:B------:R-:W2:Y:S03]  /*6660*/  LDCU.64 UR4, c[0x0][0x358] ;  /* 0x00006b00ff0477ac */ /* 0x000ea60008000a00 */
[----:B------:R-:W-:Y:S11]  /*6670*/  ISETP.NE.AND.EX P3, PT, R139, RZ, PT, P3 ;  /* 0x000000ff8b00720c */ /* 0x000ff60003f65330 */
[----:B------:R-:W-:Y:S02]  /*6680*/  @!UPT UIADD3 URZ, UPT, UPT, URZ, URZ, URZ ;  /* 0x000000fffffff290 */ /* 0x000fe4000fffe0ff */
[----:B------:R-:W3:Y:S01]  /*6690*/  @P3 LDC.64 R2, c[0x0][0x8a8] ;  /* 0x00022a00ff023b82 */ /* 0x000ee20000000a00 */
[----:B-1----:R-:W-:Y:S04]  /*66a0*/  @P3 IMAD R0, R156, UR36, RZ ;  /* 0x000000249c003c24 */ /* 0x002fe8000f8e02ff */
[----:B---3--:R-:W-:Y:S05]  /*66b0*/  @P3 IMAD.WIDE R2, R0, 0x4, R2 ;  /* 0x0000000400023825 */ /* 0x008fea00078e0202 */
[----:B--2--5:R2:W5:Y:S02]  /*66c0*/  @P3 LDG.E R70, desc[UR4][R2.64] ;  /* 0x0000000402463981 */ /* 0x024564000c1e1900 */
[----:B--2---:R-:W3:Y:S02]  /*66d0*/  @!P3 LDC R70, c[0x0][0x8a0] ;  /* 0x00022800ff46bb82 */ /* 0x004ee40000000800 */
.L_x_116:
[----:B-----5:R-:W-:Y:S01]  /*66e0*/  FSETP.NEU.AND P4, PT, R73, RZ, PT ;  /* 0x000000ff4900720b */ /* 0x020fe20003f8d000 */
[----:B------:R-:W-:Y:S01]  /*66f0*/  BSSY B1, `(.L_x_117) ;  /* 0x0000047000017945 */ /* 0x000fe20003800000 */
[----:B------:R-:W-:Y:S01]  /*6700*/  SEL R5, RZ, 0xffffffff, P2 ;  /* 0xffffffffff057807 */ /* 0x000fe20001000000 */
[----:B------:R-:W-:Y:S01]  /*6710*/  IMAD.MOV.U32 R186, RZ, RZ, 0x1 ;  /* 0x00000001ffba7424 */ /* 0x000fe200078e00ff */
[----:B------:R-:W-:Y:S01]  /*6720*/  LOP3.LUT P3, RZ, R158, 0xff, RZ, 0xc0, !PT ;  /* 0x000000ff9eff7812 */ /* 0x000fe2000786c0ff */
[----:B------:R-:W-:Y:S01]  /*6730*/  IMAD R71, R68, 0x80, R69 ;  /* 0x0000008044477824 */ /* 0x000fe200078e0245 */
[----:B-1----:R-:W-:Y:S02]  /*6740*/  @P1 SEL R0, RZ, 0xffffffff, P4 ;  /* 0xffffffffff001807 */ /* 0x002fe40002000000 */
[----:B------:R-:W-:Y:S02]  /*6750*/  CS2R R154, SRZ ;  /* 0x00000000009a7805 */ /* 0x000fe4000001ff00 */
[----:B------:R-:W-:Y:S02]  /*6760*/  LEA R3, R166, UR44, 0x3 ;  /* 0x0000002ca6037c11 */ /* 0x000fe4000f8e18ff */
[----:B------:R-:W-:Y:S02]  /*6770*/  CS2R R152, SRZ ;  /* 0x0000000000987805 */ /* 0x000fe4000001ff00 */
[----:B------:R-:W-:Y:S02]  /*6780*/  @P0 SEL R0, R5, R0, !P3 ;  /* 0x0000000005000207 */ /* 0x000fe40005800000 */
[----:B------:R-:W-:Y:S02]  /*6790*/  CS2R R150, SRZ ;  /* 0x0000000000967805 */ /* 0x000fe4000001ff00 */
[----:B------:R-:W-:Y:S02]  /*67a0*/  LEA R161, R68, UR44, 0x3 ;  /* 0x0000002c44a17c11 */ /* 0x000fe4000f8e18ff */
[----:B------:R-:W-:Y:S02]  /*67b0*/  CS2R R148, SRZ ;  /* 0x0000000000947805 */ /* 0x000fe4000001ff00 */
[----:B------:R-:W-:Y:S02]  /*67c0*/  @P1 LOP3.LUT R0, R0, 0x1, RZ, 0xc0, !PT ;  /* 0x0000000100001812 */ /* 0x000fe400078ec0ff */
[----:B------:R-:W-:Y:S02]  /*67d0*/  CS2R R146, SRZ ;  /* 0x0000000000927805 */ /* 0x000fe4000001ff00 */
[----:B------:R-:W-:Y:S02]  /*67e0*/  SHF.L.U32 R4, R168, 0x1f, RZ ;  /* 0x0000001fa8047819 */ /* 0x000fe400000006ff */
[----:B------:R-:W-:Y:S02]  /*67f0*/  CS2R R144, SRZ ;  /* 0x0000000000907805 */ /* 0x000fe4000001ff00 */
[----:B------:R-:W-:Y:S02]  /*6800*/  ISETP.NE.U32.OR P6, PT, R0, 0x1, !P1 ;  /* 0x000000010000780c */ /* 0x000fe40004fc5470 */
[----:B------:R-:W-:Y:S02]  /*6810*/  CS2R R142, SRZ ;  /* 0x00000000008e7805 */ /* 0x000fe4000001ff00 */
[----:B------:R-:W-:Y:S02]  /*6820*/  PLOP3.LUT P2, PT, PT, PT, UP1, 0x80, 0x8 ;  /* 0x000000000008781c */ /* 0x000fe40003f4f018 */
[----:B------:R-:W-:Y:S02]  /*6830*/  CS2R R140, SRZ ;  /* 0x00000000008c7805 */ /* 0x000fe4000001ff00 */
[----:B------:R-:W-:Y:S02]  /*6840*/  SEL R0, RZ, 0xffffffff, P4 ;  /* 0xffffffffff007807 */ /* 0x000fe40002000000 */
[----:B------:R-:W-:Y:S03]  /*6850*/  P2R R172, PR, RZ, 0x40 ;  /* 0x00000040ffac7803 */ /* 0x000fe60000000000 */
[----:B------:R-:W-:Y:S04]  /*6860*/  @P6 SHF.L.U32 R2, R165, 0x1f, RZ ;  /* 0x0000001fa5026819 */ /* 0x000fe800000006ff */
[----:B------:R-:W-:Y:S01]  /*6870*/  @P2 SEL R0, R5, R0, !P3 ;  /* 0x0000000005002207 */ /* 0x000fe20005800000 */
[----:B------:R-:W1:Y:S03]  /*6880*/  @P6 SYNCS.PHASECHK.TRANS64.TRYWAIT P1, [R3+URZ+0x100], R2 ;  /* 0x00010002030065a7 */ /* 0x000e6600080211ff */
[----:B------:R-:W-:Y:S04]  /*6890*/  LOP3.LUT R0, R0, 0x1, RZ, 0xc0, !PT ;  /* 0x0000000100007812 */ /* 0x000fe800078ec0ff */
[----:B------:R-:W-:Y:S04]  /*68a0*/  ISETP.NE.U32.AND P5, PT, R0, 0x1, PT ;  /* 0x000000010000780c */ /* 0x000fe80003fa5070 */
[----:B------:R-:W-:Y:S01]  /*68b0*/  P2R R187, PR, RZ, 0x20 ;  /* 0x00000020ffbb7803 */ /* 0x000fe20000000000 */
[----:B------:R2:W4:Y:S01]  /*68c0*/  SYNCS.PHASECHK.TRANS64.TRYWAIT P0, [R161+URZ+0x150], R4 ;  /* 0x00015004a10075a7 */ /* 0x00052200080011ff */
[----:B-1----:R-:W-:Y:S01]  /*68d0*/  @P6 SEL R186, RZ, 0x1, !P1 ;  /* 0x00000001ffba6807 */ /* 0x002fe20004800000 */
[----:B--2---:R-:W-:Y:S06]  /*68e0*/  @!P6 BRA `(.L_x_118) ;  /* 0x00000000009ce947 */ /* 0x004fec0003800000 */
[----:B------:R-:W-:Y:S01]  /*68f0*/  @P5 IMAD R7, R166, 0x2000, R171 ;  /* 0x00002000a6075824 */ /* 0x000fe200078e02ab */
[----:B------:R-:W1:Y:S01]  /*6900*/  S2R R0, SR_CgaCtaId ;  /* 0x0000000000007919 */ /* 0x000e620000008800 */
[----:B------:R-:W-:Y:S01]  /*6910*/  ISETP.NE.AND P1, PT, R186, RZ, PT ;  /* 0x000000ffba00720c */ /* 0x000fe20003f25270 */
[----:B------:R-:W-:Y:S01]  /*6920*/  BSSY B0, `(.L_x_119) ;  /* 0x0000010000007945 */ /* 0x000fe20003800000 */
[--C-:B------:R-:W-:Y:S01]  /*6930*/  @P5 IMAD R8, R176, -0x10, R7.reuse ;  /* 0xfffffff0b0085824 */ /* 0x100fe200078e0207 */
[----:B------:R-:W-:Y:S01]  /*6940*/  CS2R R142, SRZ ;  /* 0x00000000008e7805 */ /* 0x000fe2000001ff00 */
[----:B------:R-:W-:Y:S01]  /*6950*/  @P5 IMAD R6, R170, -0x10, R7 ;  /* 0xfffffff0aa065824 */ /* 0x000fe200078e0207 */
[----:B------:R-:W-:Y:S01]  /*6960*/  CS2R R140, SRZ ;  /* 0x00000000008c7805 */ /* 0x000fe2000001ff00 */
[----:B------:R-:W-:Y:S01]  /*6970*/  @P5 IMAD R5, R169, 0x10, R8 ;  /* 0x00000010a9055824 */ /* 0x000fe200078e0208 */
[----:B------:R-:W-:Y:S02]  /*6980*/  CS2R R150, SRZ ;  /* 0x0000000000967805 */ /* 0x000fe4000001ff00 */
[----:B------:R-:W-:Y:S02]  /*6990*/  CS2R R148, SRZ ;  /* 0x0000000000947805 */ /* 0x000fe4000001ff00 */
[----:B------:R-:W-:Y:S02]  /*69a0*/  CS2R R146, SRZ ;  /* 0x0000000000927805 */ /* 0x000fe4000001ff00 */
[----:B------:R-:W-:Y:S02]  /*69b0*/  CS2R R144, SRZ ;  /* 0x0000000000907805 */ /* 0x000fe4000001ff00 */
[----:B------:R-:W-:Y:S02]  /*69c0*/  CS2R R154, SRZ ;  /* 0x00000000009a7805 */ /* 0x000fe4000001ff00 */
[----:B------:R-:W-:Y:S01]  /*69d0*/  CS2R R152, SRZ ;  /* 0x0000000000987805 */ /* 0x000fe2000001ff00 */
[----:B------:R-:W-:Y:S06]  /*69e0*/  @P1 BRA `(.L_x_120) ;  /* 0x00000000000c1947 */ /* 0x000fec0003800000 */
[----:B------:R-:W-:Y:S04]  /*69f0*/  SHF.L.U32 R2, R165, 0x1f, RZ ;  /* 0x0000001fa5027819 */ /* 0x000fe800000006ff */
[----:B------:R-:W2:Y:S02]  /*6a00*/  SYNCS.PHASECHK.TRANS64.TRYWAIT P1, [R3+URZ+0x100], R2 ;  /* 0x00010002030075a7 */ /* 0x000ea400080211ff */
[----:B--2---:R-:W-:Y:S05]  /*6a10*/  @!P1 BRA `(.L_x_121) ;  /* 0x0000003800909947 */ /* 0x004fea0003800000 */
.L_x_120:
[----:B------:R-:W-:Y:S05]  /*6a20*/  BSYNC B0 ;  /* 0x0000000000007941 */ /* 0x000fea0003800000 */
.L_x_119:
[----:B------:R-:W-:Y:S01]  /*6a30*/  ISETP.NE.AND P1, PT, R187, RZ, PT ;  /* 0x000000ffbb00720c */ /* 0x000fe20003f25270 */
[----:B--2---:R-:W-:Y:S02]  /*6a40*/  VIADD R3, R3, 0x110 ;  /* 0x0000011003037836 */ /* 0x004fe40000000000 */
[----:B------:R-:W-:Y:S03]  /*6a50*/  VIADD R166, R166, 0x1 ;  /* 0x00000001a6a67836 */ /* 0x000fe60000000000 */
[----:B-1----:R-:W-:Y:S07]  /*6a60*/  PRMT R0, R0, 0x654, R3 ;  /* 0x0000065400007816 */ /* 0x002fee0000000003 */
[----:B------:R1:W2:Y:S04]  /*6a70*/  @P1 LDS.128 R140, [R7] ;  /* 0x00000000078c1984 */ /* 0x0002a80000000c00 */
[----:B------:R1:W1:Y:S04]  /*6a80*/  @P1 LDS.128 R148, [R6+0x20] ;  /* 0x0000200006941984 */ /* 0x0002680000000c00 */
[----:B------:R1:W1:Y:S04]  /*6a90*/  @P1 LDS.128 R144, [R8+0x10] ;  /* 0x0000100008901984 */ /* 0x0002680000000c00 */
[----:B------:R1:W1:Y:S01]  /*6aa0*/  @P1 LDS.128 R152, [R5+0x10] ;  /* 0x0000100005981984 */ /* 0x0002620000000c00 */
[C---:B------:R-:W-:Y:S01]  /*6ab0*/  ISETP.NE.AND P1, PT, R166.reuse, 0x2, PT ;  /* 0x00000002a600780c */ /* 0x040fe20003f25270 */
[----:B------:R-:W-:Y:S01]  /*6ac0*/  @!PT LDS RZ, [RZ] ;  /* 0x00000000fffff984 */ /* 0x000fe20000000800 */
[----:B------:R-:W-:Y:S01]  /*6ad0*/  @!PT LDS RZ, [RZ] ;  /* 0x00000000fffff984 */ /* 0x000fe20000000800 */
[----:B------:R-:W-:Y:S01]  /*6ae0*/  @!PT LDS RZ, [RZ] ;  /* 0x00000000fffff984 */ /* 0x000fe20000000800 */
[----:B------:R-:W-:Y:S01]  /*6af0*/  @!PT LDS RZ, [RZ] ;  /* 0x00000000fffff984 */ /* 0x000fe20000000800 */
[----:B------:R5:W-:Y:S06]  /*6b00*/  MEMBAR.ALL.CTA ;  /* 0x0000000000007992 */ /* 0x000bec0000008000 */
[----:B-----5:R-:W5:Y:S01]  /*6b10*/  FENCE.VIEW.ASYNC.S ;  /* 0x00000000000073c6 */ /* 0x020f620000000000 */
[----:B------:R-:W-:Y:S01]  /*6b20*/  SEL R166, R166, RZ, P1 ;  /* 0x000000ffa6a67207 */ /* 0x000fe20000800000 */
[----:B-----5:R5:W-:Y:S02]  /*6b30*/  SYNCS.ARRIVE.TRANS64.RED.A1T0 RZ, [R0+URZ], RZ ;  /* 0x000000ff00ff79a7 */ /* 0x020be400081004ff */
[----:B-----5:R-:W-:Y:S04]  /*6b40*/  SEL R0, RZ, 0x1, P1 ;  /* 0x00000001ff007807 */ /* 0x020fe80000800000 */
[----:B--2---:R-:W-:Y:S02]  /*6b50*/  LOP3.LUT R165, R165, R0, RZ, 0x3c, !PT ;  /* 0x00000000a5a57212 */ /* 0x004fe400078e3cff */
.L_x_118:
[----:B------:R-:W-:Y:S05]  /*6b60*/  BSYNC B1 ;  /* 0x0000000000017941 */ /* 0x000fea0003800000 */
.L_x_117:
[----:B------:R-:W-:Y:S04]  /*6b70*/  SHF.R.U32.HI R0, RZ, 0x15, R71 ;  /* 0x00000015ff007819 */ /* 0x000fe80000011647 */
[----:B------:R-:W-:Y:S01]  /*6b80*/  LOP3.LUT P1, RZ, R0, 0x3, R159, 0x48, !PT ;  /* 0x0000000300ff7812 */ /* 0x000fe2000782489f */
[----:B------:R-:W-:Y:S01]  /*6b90*/  @!UPT UIADD3 URZ, UPT, UPT, URZ, URZ, URZ ;  /* 0x000000fffffff290 */ /* 0x000fe2000fffe0ff */
[----:B----4-:R-:W-:Y:S11]  /*6ba0*/  @P0 BRA `(.L_x_122) ;  /* 0x0000000000080947 */ /* 0x010ff60003800000 */
[----:B------:R-:W2:Y:S02]  /*6bb0*/  SYNCS.PHASECHK.TRANS64.TRYWAIT P0, [R161+URZ+0x150], R4 ;  /* 0x00015004a10075a7 */ /* 0x000ea400080011ff */
[----:B--2---:R-:W-:Y:S05]  /*6bc0*/  @!P0 BRA `(.L_x_123) ;  /* 0x0000003800388947 */ /* 0x004fea0003800000 */
.L_x_122:
[----:B------:R-:W-:Y:S04]  /*6bd0*/  BSSY.RECONVERGENT B6, `(.L_x_124) ;  /* 0x0000012000067945 */ /* 0x000fe80003800200 */
[----:B------:R-:W-:Y:S05]  /*6be0*/  @!P1 BRA `(.L_x_125) ;  /* 0x0000000000409947 */ /* 0x000fea0003800000 */
[----:B------:R-:W4:Y:S01]  /*6bf0*/  LDCU.64 UR8, c[0x4][0x70] ;  /* 0x01000e00ff0877ac */ /* 0x000f220008000a00 */
[----:B------:R-:W-:Y:S01]  /*6c00*/  MOV R3, 0x0 ;  /* 0x0000000000037802 */ /* 0x000fe20000000f00 */
[----:B------:R-:W-:Y:S02]  /*6c10*/  HFMA2 R12, -RZ, RZ, 0, 5.9604644775390625e-08 ;  /* 0x00000001ff0c7431 */ /* 0x000fe400000001ff */
[----:B-1----:R-:W-:Y:S02]  /*6c20*/  IMAD.MOV.U32 R8, RZ, RZ, 0x192 ;  /* 0x00000192ff087424 */ /* 0x002fe400078e00ff */
[----:B------:R-:W-:Y:S01]  /*6c30*/  IMAD.MOV.U32 R13, RZ, RZ, RZ ;  /* 0x000000ffff0d7224 */ /* 0x000fe200078e00ff */
[----:B------:R-:W1:Y:S01]  /*6c40*/  LDCU.64 UR6, c[0x4][0x78] ;  /* 0x01000f00ff0677ac */ /* 0x000e620008000a00 */
[----:B------:R-:W3:Y:S01]  /*6c50*/  LDC.64 R2, c[0x4][R3] ;  /* 0x0100000003027b82 */ /* 0x000ee20000000a00 */
[----:B------:R-:W5:Y:S01]  /*6c60*/  LDCU.64 UR4, c[0x4][0x10] ;  /* 0x01000200ff0477ac */ /* 0x000f620008000a00 */
[----:B----4-:R-:W-:Y:S01]  /*6c70*/  MOV R5, UR9 ;  /* 0x0000000900057c02 */ /* 0x010fe20008000f00 */
[----:B--2---:R-:W-:Y:S01]  /*6c80*/  IMAD.U32 R4, RZ, RZ, UR8 ;  /* 0x00000008ff047e24 */ /* 0x004fe2000f8e00ff */
[----:B-1----:R-:W-:Y:S01]  /*6c90*/  MOV R7, UR7 ;  /* 0x0000000700077c02 */ /* 0x002fe20008000f00 */
[----:B------:R-:W-:Y:S01]  /*6ca0*/  IMAD.U32 R6, RZ, RZ, UR6 ;  /* 0x00000006ff067e24 */ /* 0x000fe2000f8e00ff */
[----:B-----5:R-:W-:Y:S01]  /*6cb0*/  MOV R11, UR5 ;  /* 0x00000005000b7c02 */ /* 0x020fe20008000f00 */
[----:B------:R-:W-:Y:S02]  /*6cc0*/  IMAD.U32 R10, RZ, RZ, UR4 ;  /* 0x00000004ff0a7e24 */ /* 0x000fe4000f8e00ff */
[----:B------:R-:W-:Y:S07]  /*6cd0*/  LEPC R20, `(.L_x_125) ;  /* 0x000000001014794e */ /* 0x000fee0000000000 */
[----:B---3--:R-:W-:Y:S05]  /*6ce0*/  CALL.ABS.NOINC R2 ;  /* 0x0000000002007343 */ /* 0x008fea0003c00000 */
.L_x_125:
[----:B------:R-:W-:Y:S05]  /*6cf0*/  BSYNC.RECONVERGENT B6 ;  /* 0x0000000000067941 */ /* 0x000fea0003800200 */
.L_x_124:
[-C--:B------:R-:W-:Y:S01]  /*6d00*/  F2FP.F16.E4M3.UNPACK_B R74, R140.reuse ;  /* 0x0000008cff4a723e */ /* 0x080fe200020006ff */
[----:B------:R-:W-:Y:S05]  /*6d10*/  WARPSYNC.ALL ;  /* 0x0000000000007948 */ /* 0x000fea0003800000 */
[----:B------:R-:W-:Y:S01]  /*6d20*/  R2UR UR4, R71 ;  /* 0x00000000470472ca */ /* 0x000fe200000e0000 */
[--C-:B------:R-:W-:Y:S01]  /*6d30*/  HADD2.F32 R72, -RZ, R74.reuse.H0_H0 ;  /* 0x2000004aff487230 */ /* 0x100fe20000004100 */
[----:B------:R-:W-:Y:S01]  /*6d40*/  F2FP.F16.E4M3.UNPACK_B R76, R140.H1 ;  /* 0x0000008cff4c723e */ /* 0x000fe200030006ff */
[----:B------:R-:W-:Y:S01]  /*6d50*/  HADD2.F32 R75, -RZ, R74.H1_H1 ;  /* 0x3000004aff4b7230 */ /* 0x000fe20000004100 */
[-C--:B------:R-:W-:Y:S01]  /*6d60*/  F2FP.F16.E4M3.UNPACK_B R78, R141.reuse ;  /* 0x0000008dff4e723e */ /* 0x080fe200020006ff */
[----:B------:R-:W-:Y:S01]  /*6d70*/  BSSY.RECONVERGENT B0, `(.L_x_126) ;  /* 0x000011d000007945 */ /* 0x000fe20003800200 */
[----:B------:R-:W-:Y:S01]  /*6d80*/  F2FP.F16.E4M3.UNPACK_B R80, R141.H1 ;  /* 0x0000008dff50723e */ /* 0x000fe200030006ff */
[----:B------:R-:W-:Y:S01]  /*6d90*/  HADD2.F32 R74, -RZ, R76.H0_H0 ;  /* 0x2000004cff4a7230 */ /* 0x000fe20000004100 */
[-C--:B------:R-:W-:Y:S01]  /*6da0*/  F2FP.F16.E4M3.UNPACK_B R82, R142.reuse ;  /* 0x0000008eff52723e */ /* 0x080fe200020006ff */
[--C-:B------:R-:W-:Y:S01]  /*6db0*/  HADD2.F32 R77, -RZ, R78.reuse.H0_H0 ;  /* 0x2000004eff4d7230 */ /* 0x100fe20000004100 */
[----:B------:R-:W-:Y:S01]  /*6dc0*/  F2FP.F16.E4M3.UNPACK_B R84, R142.H1 ;  /* 0x0000008eff54723e */ /* 0x000fe200030006ff */
[----:B------:R-:W-:Y:S01]  /*6dd0*/  HADD2.F32 R78, -RZ, R78.H1_H1 ;  /* 0x3000004eff4e7230 */ /* 0x000fe20000004100 */
[-C--:B------:R-:W-:Y:S01]  /*6de0*/  F2FP.F16.E4M3.UNPACK_B R86, R143.reuse ;  /* 0x0000008fff56723e */ /* 0x080fe200020006ff */
[----:B-12---:R-:W3:Y:S01]  /*6df0*/  LDTM.x64 R4, tmem[UR4] ;  /* 0x00000004000479ee */ /* 0x006ee20008340000 */
[----:B------:R-:W-:Y:S01]  /*6e00*/  F2FP.F16.E4M3.UNPACK_B R88, R143.H1 ;  /* 0x0000008fff58723e */ /* 0x000fe200030006ff */
[----:B------:R-:W-:Y:S01]  /*6e10*/  HADD2.F32 R76, -RZ, R76.H1_H1 ;  /* 0x3000004cff4c7230 */ /* 0x000fe20000004100 */
[-C--:B------:R-:W-:Y:S01]  /*6e20*/  F2FP.F16.E4M3.UNPACK_B R90, R144.reuse ;  /* 0x00000090ff5a723e */ /* 0x080fe200020006ff */
[----:B------:R-:W-:Y:S01]  /*6e30*/  HADD2.F32 R79, -RZ, R80.H0_H0 ;  /* 0x20000050ff4f7230 */ /* 0x000fe20000004100 */
[----:B------:R-:W-:Y:S01]  /*6e40*/  F2FP.F16.E4M3.UNPACK_B R92, R144.H1 ;  /* 0x00000090ff5c723e */ /* 0x000fe200030006ff */
[--C-:B------:R-:W-:Y:S01]  /*6e50*/  HADD2.F32 R81, -RZ, R82.reuse.H0_H0 ;  /* 0x20000052ff517230 */ /* 0x100fe20000004100 */
[----:B------:R-:W-:Y:S01]  /*6e60*/  ISETP.NE.AND P6, PT, R172, RZ, PT ;  /* 0x000000ffac00720c */ /* 0x000fe20003fc5270 */
[----:B------:R-:W-:Y:S01]  /*6e70*/  HADD2.F32 R82, -RZ, R82.H1_H1 ;  /* 0x30000052ff527230 */ /* 0x000fe20000004100 */
[----:B------:R-:W-:Y:S01]  /*6e80*/  SHF.L.U32 R196, R164, 0x4, RZ ;  /* 0x00000004a4c47819 */ /* 0x000fe200000006ff */
[--C-:B------:R-:W-:Y:S01]  /*6e90*/  HADD2.F32 R85, -RZ, R86.reuse.H0_H0 ;  /* 0x20000056ff557230 */ /* 0x100fe20000004100 */
[----:B------:R-:W-:Y:S01]  /*6ea0*/  SHF.L.U32 R200, R163, 0x4, RZ ;  /* 0x00000004a3c87819 */ /* 0x000fe200000006ff */
[----:B------:R-:W-:Y:S01]  /*6eb0*/  HADD2.F32 R86, -RZ, R86.H1_H1 ;  /* 0x30000056ff567230 */ /* 0x000fe20000004100 */
[C---:B------:R-:W-:Y:S01]  /*6ec0*/  IADD3 R179, PT, PT, R171.reuse, R196, RZ ;  /* 0x000000c4abb37210 */ /* 0x040fe20007ffe0ff */
[--C-:B------:R-:W-:Y:S01]  /*6ed0*/  HADD2.F32 R89, -RZ, R90.reuse.H0_H0 ;  /* 0x2000005aff597230 */ /* 0x100fe20000004100 */
[----:B------:R-:W-:Y:S01]  /*6ee0*/  IADD3 R185, PT, PT, R171, R200, RZ ;  /* 0x000000c8abb97210 */ /* 0x000fe20007ffe0ff */
[----:B------:R-:W-:Y:S01]  /*6ef0*/  HADD2.F32 R90, -RZ, R90.H1_H1 ;  /* 0x3000005aff5a7230 */ /* 0x000fe20000004100 */
[----:B------:R-:W-:Y:S01]  /*6f00*/  SHF.L.U32 R198, R169, 0x4, RZ ;  /* 0x00000004a9c67819 */ /* 0x000fe200000006ff */
[----:B------:R-:W-:Y:S01]  /*6f10*/  HADD2.F32 R80, -RZ, R80.H1_H1 ;  /* 0x30000050ff507230 */ /* 0x000fe20000004100 */
[----:B------:R-:W-:Y:S01]  /*6f20*/  F2FP.F16.E4M3.UNPACK_B R94, R145 ;  /* 0x00000091ff5e723e */ /* 0x000fe200020006ff */
[--C-:B------:R-:W-:Y:S01]  /*6f30*/  HADD2.F32 R83, -RZ, R84.reuse.H0_H0 ;  /* 0x20000054ff537230 */ /* 0x100fe20000004100 */
[----:B------:R-:W-:Y:S01]  /*6f40*/  IADD3 R184, PT, PT, R198, R179, RZ ;  /* 0x000000b3c6b87210 */ /* 0x000fe20007ffe0ff */
[----:B------:R-:W-:Y:S01]  /*6f50*/  HADD2.F32 R84, -RZ, R84.H1_H1 ;  /* 0x30000054ff547230 */ /* 0x000fe20000004100 */
[----:B------:R-:W-:Y:S01]  /*6f60*/  F2FP.F16.E4M3.UNPACK_B R98, R146 ;  /* 0x00000092ff62723e */ /* 0x000fe200020006ff */
[C---:B---3--:R-:W-:Y:S01]  /*6f70*/  FMUL R0, R70.reuse, R4 ;  /* 0x0000000446007220 */ /* 0x048fe20000400000 */
[C---:B------:R-:W-:Y:S01]  /*6f80*/  FMUL R2, R70.reuse, R5 ;  /* 0x0000000546027220 */ /* 0x040fe20000400000 */
[C---:B------:R-:W-:Y:S01]  /*6f90*/  FMUL R4, R70.reuse, R8 ;  /* 0x0000000846047220 */ /* 0x040fe20000400000 */
[C---:B------:R-:W-:Y:S01]  /*6fa0*/  FMUL R5, R70.reuse, R9 ;  /* 0x0000000946057220 */ /* 0x040fe20000400000 */
[C---:B------:R-:W-:Y:S01]  /*6fb0*/  FFMA R0, R73.reuse, R72, R0 ;  /* 0x0000004849007223 */ /* 0x040fe20000000000 */
[C---:B------:R-:W-:Y:S01]  /*6fc0*/  FFMA R2, R73.reuse, R75, R2 ;  /* 0x0000004b49027223 */ /* 0x040fe20000000002 */
[C---:B------:R-:W-:Y:S01]  /*6fd0*/  FMUL R8, R70.reuse, R12 ;  /* 0x0000000c46087220 */ /* 0x040fe20000400000 */
[C---:B------:R-:W-:Y:S01]  /*6fe0*/  FMUL R9, R70.reuse, R13 ;  /* 0x0000000d46097220 */ /* 0x040fe20000400000 */
[C---:B------:R-:W-:Y:S01]  /*6ff0*/  FMUL R12, R70.reuse, R16 ;  /* 0x00000010460c7220 */ /* 0x040fe20000400000 */
[C---:B------:R-:W-:Y:S01]  /*7000*/  FMUL R13, R70.reuse, R17 ;  /* 0x00000011460d7220 */ /* 0x040fe20000400000 */
[C---:B------:R-:W-:Y:S01]  /*7010*/  FMUL R16, R70.reuse, R20 ;  /* 0x0000001446107220 */ /* 0x040fe20000400000 */
[C---:B------:R-:W-:Y:S01]  /*7020*/  FMUL R17, R70.reuse, R21 ;  /* 0x0000001546117220 */ /* 0x040fe20000400000 */
[--C-:B------:R-:W-:Y:S02]  /*7030*/  HADD2.F32 R93, -RZ, R94.reuse.H0_H0 ;  /* 0x2000005eff5d7230 */ /* 0x100fe40000004100 */
[C---:B------:R-:W-:Y:S01]  /*7040*/  FMUL R20, R70.reuse, R24 ;  /* 0x0000001846147220 */ /* 0x040fe20000400000 */
[----:B------:R-:W-:Y:S02]  /*7050*/  HADD2.F32 R94, -RZ, R94.H1_H1 ;  /* 0x3000005eff5e7230 */ /* 0x000fe40000004100 */
[C---:B------:R-:W-:Y:S01]  /*7060*/  FMUL R21, R70.reuse, R25 ;  /* 0x0000001946157220 */ /* 0x040fe20000400000 */
[--C-:B------:R-:W-:Y:S02]  /*7070*/  HADD2.F32 R97, -RZ, R98.reuse.H0_H0 ;  /* 0x20000062ff617230 */ /* 0x100fe40000004100 */
[C---:B------:R-:W-:Y:S01]  /*7080*/  FMUL R24, R70.reuse, R28 ;  /* 0x0000001c46187220 */ /* 0x040fe20000400000 */
[----:B------:R-:W-:Y:S02]  /*7090*/  HADD2.F32 R98, -RZ, R98.H1_H1 ;  /* 0x30000062ff627230 */ /* 0x000fe40000004100 */
[C---:B------:R-:W-:Y:S01]  /*70a0*/  FMUL R25, R70.reuse, R29 ;  /* 0x0000001d46197220 */ /* 0x040fe20000400000 */
[C---:B------:R-:W-:Y:S01]  /*70b0*/  FMUL R28, R70.reuse, R32 ;  /* 0x00000020461c7220 */ /* 0x040fe20000400000 */
[C---:B------:R-:W-:Y:S01]  /*70c0*/  FMUL R29, R70.reuse, R33 ;  /* 0x00000021461d7220 */ /* 0x040fe20000400000 */
[C---:B------:R-:W-:Y:S01]  /*70d0*/  FMUL R32, R70.reuse, R36 ;  /* 0x0000002446207220 */ /* 0x040fe20000400000 */
[----:B------:R-:W-:Y:S01]  /*70e0*/  F2FP.F16.E4M3.UNPACK_B R96, R145.H1 ;  /* 0x00000091ff60723e */ /* 0x000fe200030006ff */
[C---:B------:R-:W-:Y:S01]  /*70f0*/  FMUL R33, R70.reuse, R37 ;  /* 0x0000002546217220 */ /* 0x040fe20000400000 */
[C---:B------:R-:W-:Y:S01]  /*7100*/  FMUL R36, R70.reuse, R40 ;  /* 0x0000002846247220 */ /* 0x040fe20000400000 */
[----:B------:R-:W-:Y:S01]  /*7110*/  F2FP.F16.E4M3.UNPACK_B R100, R146.H1 ;  /* 0x00000092ff64723e */ /* 0x000fe200030006ff */
[C---:B------:R-:W-:Y:S01]  /*7120*/  FMUL R37, R70.reuse, R41 ;  /* 0x0000002946257220 */ /* 0x040fe20000400000 */
[C---:B------:R-:W-:Y:S01]  /*7130*/  FMUL R40, R70.reuse, R44 ;  /* 0x0000002c46287220 */ /* 0x040fe20000400000 */
[----:B------:R-:W-:Y:S01]  /*7140*/  F2FP.F16.E4M3.UNPACK_B R102, R147 ;  /* 0x00000093ff66723e */ /* 0x000fe200020006ff */
[C---:B------:R-:W-:Y:S01]  /*7150*/  FMUL R41, R70.reuse, R45 ;  /* 0x0000002d46297220 */ /* 0x040fe20000400000 */
[C---:B------:R-:W-:Y:S01]  /*7160*/  FMUL R44, R70.reuse, R48 ;  /* 0x00000030462c7220 */ /* 0x040fe20000400000 */
[----:B------:R-:W-:Y:S01]  /*7170*/  F2FP.F16.E4M3.UNPACK_B R104, R147.H1 ;  /* 0x00000093ff68723e */ /* 0x000fe200030006ff */
[C---:B------:R-:W-:Y:S01]  /*7180*/  FMUL R45, R70.reuse, R49 ;  /* 0x00000031462d7220 */ /* 0x040fe20000400000 */
[--C-:B------:R-:W-:Y:S02]  /*7190*/  HADD2.F32 R101, -RZ, R102.reuse.H0_H0 ;  /* 0x20000066ff657230 */ /* 0x100fe40000004100 */
[C---:B------:R-:W-:Y:S01]  /*71a0*/  FMUL R48, R70.reuse, R52 ;  /* 0x0000003446307220 */ /* 0x040fe20000400000 */
[----:B------:R-:W-:Y:S01]  /*71b0*/  F2FP.F16.E4M3.UNPACK_B R106, R148 ;  /* 0x00000094ff6a723e */ /* 0x000fe200020006ff */
[----:B------:R-:W-:Y:S02]  /*71c0*/  HADD2.F32 R102, -RZ, R102.H1_H1 ;  /* 0x30000066ff667230 */ /* 0x000fe40000004100 */
[C---:B------:R-:W-:Y:S01]  /*71d0*/  FMUL R49, R70.reuse, R53 ;  /* 0x0000003546317220 */ /* 0x040fe20000400000 */
[C---:B------:R-:W-:Y:S01]  /*71e0*/  FMUL R52, R70.reuse, R56 ;  /* 0x0000003846347220 */ /* 0x040fe20000400000 */
[----:B------:R-:W-:Y:S01]  /*71f0*/  F2FP.F16.E4M3.UNPACK_B R108, R148.H1 ;  /* 0x00000094ff6c723e */ /* 0x000fe200030006ff */
[--C-:B------:R-:W-:Y:S02]  /*7200*/  HADD2.F32 R105, -RZ, R106.reuse.H0_H0 ;  /* 0x2000006aff697230 */ /* 0x100fe40000004100 */
[C---:B------:R-:W-:Y:S01]  /*7210*/  FMUL R53, R70.reuse, R57 ;  /* 0x0000003946357220 */ /* 0x040fe20000400000 */
[----:B------:R-:W-:Y:S02]  /*7220*/  HADD2.F32 R106, -RZ, R106.H1_H1 ;  /* 0x3000006aff6a7230 */ /* 0x000fe40000004100 */
        /* <DEDUP_REMOVED lines=11> */
[C---:B------:R-:W-:Y:S01]  /*72e0*/  FFMA R3, R73.reuse, R74, R3 ;  /* 0x0000004a49037223 */ /* 0x040fe20000000003 */
[----:B------:R-:W-:Y:S01]  /*72f0*/  F2FP.F16.E4M3.UNPACK_B R116, R150.H1 ;  /* 0x00000096ff74723e */ /* 0x000fe200030006ff */
[--C-:B------:R-:W-:Y:S02]  /*7300*/  HADD2.F32 R113, -RZ, R114.reuse.H0_H0 ;  /* 0x20000072ff717230 */ /* 0x100fe40000004100 */
[C---:B------:R-:W-:Y:S01]  /*7310*/  FFMA R7, R73.reuse, R76, R7 ;  /* 0x0000004c49077223 */ /* 0x040fe20000000007 */
[C---:B------:R-:W-:Y:S01]  /*7320*/  FFMA R4, R73.reuse, R77, R4 ;  /* 0x0000004d49047223 */ /* 0x040fe20000000004 */
[----:B------:R-:W-:Y:S01]  /*7330*/  F2FP.F16.E4M3.UNPACK_B R118, R151 ;  /* 0x00000097ff76723e */ /* 0x000fe200020006ff */
[----:B------:R-:W-:Y:S01]  /*7340*/  FFMA R5, R73, R78, R5 ;  /* 0x0000004e49057223 */ /* 0x000fe20000000005 */
[----:B------:R-:W-:Y:S01]  /*7350*/  HADD2.F32 R114, -RZ, R114.H1_H1 ;  /* 0x30000072ff727230 */ /* 0x000fe20000004100 */
[----:B------:R-:W-:Y:S01]  /*7360*/  F2FP.SATFINITE.E4M3.F32.PACK_AB_MERGE_C R173, R7, R3, RZ ;  /* 0x0000000307ad723e */ /* 0x000fe200048070ff */
[C---:B------:R-:W-:Y:S01]  /*7370*/  FMUL R6, R70.reuse, R10 ;  /* 0x0000000a46067220 */ /* 0x040fe20000400000 */
[--C-:B------:R-:W-:Y:S02]  /*7380*/  HADD2.F32 R117, -RZ, R118.reuse.H0_H0 ;  /* 0x20000076ff757230 */ /* 0x100fe40000004100 */
[----:B------:R-:W-:Y:S01]  /*7390*/  FMUL R11, R70, R11 ;  /* 0x0000000b460b7220 */ /* 0x000fe20000400000 */
[----:B------:R-:W-:Y:S01]  /*73a0*/  F2FP.SATFINITE.E4M3.F32.PACK_AB_MERGE_C R172, R2, R0, R173 ;  /* 0x0000000002ac723e */ /* 0x000fe200048070ad */
[C---:B------:R-:W-:Y:S01]  /*73b0*/  FFMA R6, R73.reuse, R79, R6 ;  /* 0x0000004f49067223 */ /* 0x040fe20000000006 */
[----:B------:R-:W-:Y:S02]  /*73c0*/  HADD2.F32 R118, -RZ, R118.H1_H1 ;  /* 0x30000076ff767230 */ /* 0x000fe40000004100 */
[C---:B------:R-:W-:Y:S01]  /*73d0*/  FFMA R11, R73.reuse, R80, R11 ;  /* 0x00000050490b7223 */ /* 0x040fe2000000000b */
[C---:B------:R-:W-:Y:S01]  /*73e0*/  FFMA R8, R73.reuse, R81, R8 ;  /* 0x0000005149087223 */ /* 0x040fe20000000008 */
[----:B------:R-:W-:Y:S01]  /*73f0*/  F2FP.F16.E4M3.UNPACK_B R120, R151.H1 ;  /* 0x00000097ff78723e */ /* 0x000fe200030006ff */
[----:B------:R-:W-:Y:S01]  /*7400*/  FFMA R9, R73, R82, R9 ;  /* 0x0000005249097223 */ /* 0x000fe20000000009 */
[C---:B------:R-:W-:Y:S01]  /*7410*/  FMUL R10, R70.reuse, R14 ;  /* 0x0000000e460a7220 */ /* 0x040fe20000400000 */
[----:B------:R-:W-:Y:S01]  /*7420*/  F2FP.F16.E4M3.UNPACK_B R122, R152 ;  /* 0x00000098ff7a723e */ /* 0x000fe200020006ff */
[C---:B------:R-:W-:Y:S01]  /*7430*/  FMUL R15, R70.reuse, R15 ;  /* 0x0000000f460f7220 */ /* 0x040fe20000400000 */
[----:B------:R-:W-:Y:S01]  /*7440*/  HADD2.F32 R87, -RZ, R88.H0_H0 ;  /* 0x20000058ff577230 */ /* 0x000fe20000004100 */
[----:B------:R-:W-:Y:S01]  /*7450*/  F2FP.SATFINITE.E4M3.F32.PACK_AB_MERGE_C R174, R11, R6, RZ ;  /* 0x000000060bae723e */ /* 0x000fe200048070ff */
[C---:B------:R-:W-:Y:S01]  /*7460*/  FFMA R10, R73.reuse, R83, R10 ;  /* 0x00000053490a7223 */ /* 0x040fe2000000000a */
[C---:B------:R-:W-:Y:S01]  /*7470*/  FFMA R15, R73.reuse, R84, R15 ;  /* 0x00000054490f7223 */ /* 0x040fe2000000000f */
[C---:B------:R-:W-:Y:S01]  /*7480*/  FFMA R12, R73.reuse, R85, R12 ;  /* 0x00000055490c7223 */ /* 0x040fe2000000000c */
[----:B------:R-:W-:Y:S01]  /*7490*/  F2FP.F16.E4M3.UNPACK_B R124, R152.H1 ;  /* 0x00000098ff7c723e */ /* 0x000fe200030006ff */
[----:B------:R-:W-:Y:S01]  /*74a0*/  FFMA R13, R73, R86, R13 ;  /* 0x00000056490d7223 */ /* 0x000fe2000000000d */
[----:B------:R-:W-:Y:S01]  /*74b0*/  F2FP.SATFINITE.E4M3.F32.PACK_AB_MERGE_C R173, R5, R4, R174 ;  /* 0x0000000405ad723e */ /* 0x000fe200048070ae */
[--C-:B------:R-:W-:Y:S01]  /*74c0*/  HADD2.F32 R121, -RZ, R122.reuse.H0_H0 ;  /* 0x2000007aff797230 */ /* 0x100fe20000004100 */
[----:B------:R-:W-:Y:S01]  /*74d0*/  F2FP.SATFINITE.E4M3.F32.PACK_AB_MERGE_C R174, R15, R10, RZ ;  /* 0x0000000a0fae723e */ /* 0x000fe200048070ff */
[----:B------:R-:W-:Y:S02]  /*74e0*/  HADD2.F32 R122, -RZ, R122.H1_H1 ;  /* 0x3000007aff7a7230 */ /* 0x000fe40000004100 */
[C---:B------:R-:W-:Y:S01]  /*74f0*/  FMUL R14, R70.reuse, R18 ;  /* 0x00000012460e7220 */ /* 0x040fe20000400000 */
[----:B------:R-:W-:Y:S01]  /*7500*/  HADD2.F32 R88, -RZ, R88.H1_H1 ;  /* 0x30000058ff587230 */ /* 0x000fe20000004100 */
[----:B------:R-:W-:Y:S01]  /*7510*/  F2FP.SATFINITE.E4M3.F32.PACK_AB_MERGE_C R174, R9, R8, R174 ;  /* 0x0000000809ae723e */ /* 0x000fe200048070ae */
[C---:B------:R-:W-:Y:S01]  /*7520*/  FMUL R19, R70.reuse, R19 ;  /* 0x0000001346137220 */ /* 0x040fe20000400000 */
[--C-:B------:R-:W-:Y:S02]  /*7530*/  HADD2.F32 R91, -RZ, R92.reuse.H0_H0 ;  /* 0x2000005cff5b7230 */ /* 0x100fe40000004100 */
[C---:B------:R-:W-:Y:S01]  /*7540*/  FFMA R14, R73.reuse, R87, R14 ;  /* 0x00000057490e7223 */ /* 0x040fe2000000000e */
[----:B------:R-:W-:Y:S02]  /*7550*/  HADD2.F32 R92, -RZ, R92.H1_H1 ;  /* 0x3000005cff5c7230 */ /* 0x000fe40000004100 */
[C---:B------:R-:W-:Y:S01]  /*7560*/  FFMA R19, R73.reuse, R88, R19 ;  /* 0x0000005849137223 */ /* 0x040fe20000000013 */
[C---:B------:R-:W-:Y:S01]  /*7570*/  FFMA R16, R73.reuse, R89, R16 ;  /* 0x0000005949107223 */ /* 0x040fe20000000010 */
        /* <DEDUP_REMOVED lines=17> */
[----:B------:R1:W-:Y:S01]  /*7690*/  STS.128 [R137+UR44+0x4200], R172 ;  /* 0x004200ac89007988 */ /* 0x0003e20008000c2c */
[----:B------:R-:W-:Y:S01]  /*76a0*/  F2FP.SATFINITE.E4M3.F32.PACK_AB_MERGE_C R180, R17, R16, R180 ;  /* 0x0000001011b4723e */ /* 0x000fe200048070b4 */
[C---:B------:R-:W-:Y:S01]  /*76b0*/  FFMA R22, R73.reuse, R95, R22 ;  /* 0x0000005f49167223 */ /* 0x040fe20000000016 */
[C---:B------:R-:W-:Y:S01]  /*76c0*/  FMUL R27, R70.reuse, R27 ;  /* 0x0000001b461b7220 */ /* 0x040fe20000400000 */
[--C-:B------:R-:W-:Y:S02]  /*76d0*/  HADD2.F32 R99, -RZ, R100.reuse.H0_H0 ;  /* 0x20000064ff637230 */ /* 0x100fe40000004100 */
[C---:B------:R-:W-:Y:S01]  /*76e0*/  FMUL R26, R70.reuse, R30 ;  /* 0x0000001e461a7220 */ /* 0x040fe20000400000 */
[----:B------:R-:W-:Y:S02]  /*76f0*/  HADD2.F32 R100, -RZ, R100.H1_H1 ;  /* 0x30000064ff647230 */ /* 0x000fe40000004100 */
[C---:B------:R-:W-:Y:S01]  /*7700*/  FFMA R27, R73.reuse, R96, R27 ;  /* 0x00000060491b7223 */ /* 0x040fe2000000001b */
[C---:B------:R-:W-:Y:S01]  /*7710*/  FFMA R24, R73.reuse, R97, R24 ;  /* 0x0000006149187223 */ /* 0x040fe20000000018 */
[C---:B------:R-:W-:Y:S01]  /*7720*/  FFMA R25, R73.reuse, R98, R25 ;  /* 0x0000006249197223 */ /* 0x040fe20000000019 */
[----:B------:R-:W-:Y:S01]  /*7730*/  F2FP.F16.E4M3.UNPACK_B R130, R154 ;  /* 0x0000009aff82723e */ /* 0x000fe200020006ff */
[----:B------:R-:W-:Y:S01]  /*7740*/  FFMA R26, R73, R99, R26 ;  /* 0x00000063491a7223 */ /* 0x000fe2000000001a */
[----:B------:R-:W-:Y:S01]  /*7750*/  F2FP.SATFINITE.E4M3.F32.PACK_AB_MERGE_C R181, R27, R22, RZ ;  /* 0x000000161bb5723e */ /* 0x000fe200048070ff */
[C---:B------:R-:W-:Y:S01]  /*7760*/  FMUL R31, R70.reuse, R31 ;  /* 0x0000001f461f7220 */ /* 0x040fe20000400000 */
[--C-:B------:R-:W-:Y:S02]  /*7770*/  HADD2.F32 R103, -RZ, R104.reuse.H0_H0 ;  /* 0x20000068ff677230 */ /* 0x100fe40000004100 */
[C---:B------:R-:W-:Y:S01]  /*7780*/  FMUL R30, R70.reuse, R34 ;  /* 0x00000022461e7220 */ /* 0x040fe20000400000 */
[----:B------:R-:W-:Y:S01]  /*7790*/  HADD2.F32 R104, -RZ, R104.H1_H1 ;  /* 0x30000068ff687230 */ /* 0x000fe20000004100 */
[----:B------:R-:W-:Y:S01]  /*77a0*/  F2FP.SATFINITE.E4M3.F32.PACK_AB_MERGE_C R181, R21, R20, R181 ;  /* 0x0000001415b5723e */ /* 0x000fe200048070b5 */
[C---:B------:R-:W-:Y:S01]  /*77b0*/  FFMA R31, R73.reuse, R100, R31 ;  /* 0x00000064491f7223 */ /* 0x040fe2000000001f */
[C---:B------:R-:W-:Y:S01]  /*77c0*/  FFMA R28, R73.reuse, R101, R28 ;  /* 0x00000065491c7223 */ /* 0x040fe2000000001c */
[C---:B------:R-:W-:Y:S01]  /*77d0*/  FFMA R29, R73.reuse, R102, R29 ;  /* 0x00000066491d7223 */ /* 0x040fe2000000001d */
[----:B------:R-:W-:Y:S01]  /*77e0*/  F2FP.F16.E4M3.UNPACK_B R132, R154.H1 ;  /* 0x0000009aff84723e */ /* 0x000fe200030006ff */
[----:B------:R-:W-:Y:S01]  /*77f0*/  FFMA R30, R73, R103, R30 ;  /* 0x00000067491e7223 */ /* 0x000fe2000000001e */
[----:B------:R-:W-:Y:S01]  /*7800*/  F2FP.SATFINITE.E4M3.F32.PACK_AB_MERGE_C R182, R31, R26, RZ ;  /* 0x0000001a1fb6723e */ /* 0x000fe200048070ff */
[----:B------:R-:W-:Y:S02]  /*7810*/  HADD2.F32 R129, -RZ, R130.H0_H0 ;  /* 0x20000082ff817230 */ /* 0x000fe40000004100 */
[C---:B------:R-:W-:Y:S01]  /*7820*/  FMUL R35, R70.reuse, R35 ;  /* 0x0000002346237220 */ /* 0x040fe20000400000 */
[----:B------:R-:W-:Y:S01]  /*7830*/  HADD2.F32 R107, -RZ, R108.H0_H0 ;  /* 0x2000006cff6b7230 */ /* 0x000fe20000004100 */
[----:B------:R-:W-:Y:S01]  /*7840*/  F2FP.SATFINITE.E4M3.F32.PACK_AB_MERGE_C R182, R25, R24, R182 ;  /* 0x0000001819b6723e */ /* 0x000fe200048070b6 */
[----:B------:R-:W-:Y:S02]  /*7850*/  HADD2.F32 R130, -RZ, R130.H1_H1 ;  /* 0x30000082ff827230 */ /* 0x000fe40000004100 */
[C---:B------:R-:W-:Y:S01]  /*7860*/  FFMA R35, R73.reuse, R104, R35 ;  /* 0x0000006849237223 */ /* 0x040fe20000000023 */
[C---:B------:R-:W-:Y:S01]  /*7870*/  FFMA R32, R73.reuse, R105, R32 ;  /* 0x0000006949207223 */ /* 0x040fe20000000020 */
[----:B------:R-:W-:Y:S01]  /*7880*/  FFMA R33, R73, R106, R33 ;  /* 0x0000006a49217223 */ /* 0x000fe20000000021 */
[----:B------:R-:W-:Y:S02]  /*7890*/  HADD2.F32 R108, -RZ, R108.H1_H1 ;  /* 0x3000006cff6c7230 */ /* 0x000fe40000004100 */
        /* <DEDUP_REMOVED lines=16> */
[----:B------:R1:W-:Y:S01]  /*79a0*/  STS.128 [R179+0x4010], R180 ;  /* 0x004010b4b3007388 */ /* 0x0003e20000000c00 */
[----:B------:R-:W-:Y:S01]  /*79b0*/  F2FP.SATFINITE.E4M3.F32.PACK_AB_MERGE_C R188, R33, R32, R188 ;  /* 0x0000002021bc723e */ /* 0x000fe200048070bc */
[C---:B------:R-:W-:Y:S01]  /*79c0*/  FFMA R38, R73.reuse, R111, R38 ;  /* 0x0000006f49267223 */ /* 0x040fe20000000026 */
[C---:B------:R-:W-:Y:S01]  /*79d0*/  FMUL R43, R70.reuse, R43 ;  /* 0x0000002b462b7220 */ /* 0x040fe20000400000 */
[--C-:B------:R-:W-:Y:S02]  /*79e0*/  HADD2.F32 R115, -RZ, R116.reuse.H0_H0 ;  /* 0x20000074ff737230 */ /* 0x100fe40000004100 */
[----:B------:R-:W-:Y:S01]  /*79f0*/  FMUL R42, R70, R46 ;  /* 0x0000002e462a7220 */ /* 0x000fe20000400000 */
[----:B------:R-:W-:Y:S02]  /*7a00*/  HADD2.F32 R116, -RZ, R116.H1_H1 ;  /* 0x30000074ff747230 */ /* 0x000fe40000004100 */
[C---:B------:R-:W-:Y:S01]  /*7a10*/  FFMA R43, R73.reuse, R112, R43 ;  /* 0x00000070492b7223 */ /* 0x040fe2000000002b */
[C---:B------:R-:W-:Y:S01]  /*7a20*/  FFMA R40, R73.reuse, R113, R40 ;  /* 0x0000007149287223 */ /* 0x040fe20000000028 */
[C---:B------:R-:W-:Y:S01]  /*7a30*/  FFMA R41, R73.reuse, R114, R41 ;  /* 0x0000007249297223 */ /* 0x040fe20000000029 */
[----:B------:R-:W-:Y:S01]  /*7a40*/  ISETP.NE.AND P0, PT, R178, RZ, PT ;  /* 0x000000ffb200720c */ /* 0x000fe20003f05270 */
        /* <DEDUP_REMOVED lines=10> */
[C---:B------:R-:W-:Y:S01]  /*7af0*/  FMUL R51, R70.reuse, R51 ;  /* 0x0000003346337220 */ /* 0x040fe20000400000 */
[--C-:B------:R-:W-:Y:S02]  /*7b00*/  HADD2.F32 R123, -RZ, R124.reuse.H0_H0 ;  /* 0x2000007cff7b7230 */ /* 0x100fe40000004100 */
[C---:B------:R-:W-:Y:S01]  /*7b10*/  FFMA R46, R73.reuse, R119, R46 ;  /* 0x00000077492e7223 */ /* 0x040fe2000000002e */
[----:B------:R-:W-:Y:S02]  /*7b20*/  HADD2.F32 R124, -RZ, R124.H1_H1 ;  /* 0x3000007cff7c7230 */ /* 0x000fe40000004100 */
[C---:B------:R-:W-:Y:S01]  /*7b30*/  FMUL R50, R70.reuse, R54 ;  /* 0x0000003646327220 */ /* 0x040fe20000400000 */
[C---:B------:R-:W-:Y:S01]  /*7b40*/  FFMA R51, R73.reuse, R120, R51 ;  /* 0x0000007849337223 */ /* 0x040fe20000000033 */
[C---:B------:R-:W-:Y:S01]  /*7b50*/  FMUL R55, R70.reuse, R55 ;  /* 0x0000003746377220 */ /* 0x040fe20000400000 */
[C---:B------:R-:W-:Y:S01]  /*7b60*/  FFMA R48, R73.reuse, R121, R48 ;  /* 0x0000007949307223 */ /* 0x040fe20000000030 */
[C---:B------:R-:W-:Y:S01]  /*7b70*/  FFMA R49, R73.reuse, R122, R49 ;  /* 0x0000007a49317223 */ /* 0x040fe20000000031 */
        /* <DEDUP_REMOVED lines=20> */
[----:B------:R-:W-:Y:S01]  /*7cc0*/  FFMA R63, R73, R132, R63 ;  /* 0x00000084493f7223 */ /* 0x000fe2000000003f */
[----:B------:R-:W-:Y:S01]  /*7cd0*/  FMUL R67, R70, R67 ;  /* 0x0000004346437220 */ /* 0x000fe20000400000 */
[----:B------:R-:W-:Y:S01]  /*7ce0*/  F2FP.SATFINITE.E4M3.F32.PACK_AB_MERGE_C R190, R47, R42, RZ ;  /* 0x0000002a2fbe723e */ /* 0x000fe200048070ff */
[----:B------:R-:W-:Y:S01]  /*7cf0*/  FFMA R60, R73, R133, R60 ;  /* 0x00000085493c7223 */ /* 0x000fe2000000003c */
[----:B------:R-:W-:Y:S01]  /*7d00*/  F2FP.SATFINITE.E4M3.F32.PACK_AB_MERGE_C R191, R51, R46, RZ ;  /* 0x0000002e33bf723e */ /* 0x000fe200048070ff */
[C---:B------:R-:W-:Y:S01]  /*7d10*/  FFMA R61, R73.reuse, R134, R61 ;  /* 0x00000086493d7223 */ /* 0x040fe2000000003d */
[C---:B------:R-:W-:Y:S01]  /*7d20*/  FFMA R62, R73.reuse, R135, R62 ;  /* 0x00000087493e7223 */ /* 0x040fe2000000003e */
[----:B------:R-:W-:Y:S01]  /*7d30*/  FFMA R67, R73, R136, R67 ;  /* 0x0000008849437223 */ /* 0x000fe20000000043 */
[----:B------:R-:W-:Y:S02]  /*7d40*/  F2FP.SATFINITE.E4M3.F32.PACK_AB_MERGE_C R190, R41, R40, R190 ;  /* 0x0000002829be723e */ /* 0x000fe400048070be */
[----:B------:R-:W-:Y:S02]  /*7d50*/  F2FP.SATFINITE.E4M3.F32.PACK_AB_MERGE_C R191, R45, R44, R191 ;  /* 0x0000002c2dbf723e */ /* 0x000fe400048070bf */
[----:B------:R-:W-:Y:S02]  /*7d60*/  F2FP.SATFINITE.E4M3.F32.PACK_AB_MERGE_C R192, R55, R50, RZ ;  /* 0x0000003237c0723e */ /* 0x000fe400048070ff */
[----:B------:R-:W-:Y:S01]  /*7d70*/  F2FP.SATFINITE.E4M3.F32.PACK_AB_MERGE_C R193, R59, R54, RZ ;  /* 0x000000363bc1723e */ /* 0x000fe200048070ff */
[----:B------:R1:W-:Y:S01]  /*7d80*/  STS.128 [R185+0x4020], R188 ;  /* 0x004020bcb9007388 */ /* 0x0003e20000000c00 */
[----:B------:R-:W-:Y:S02]  /*7d90*/  F2FP.SATFINITE.E4M3.F32.PACK_AB_MERGE_C R194, R63, R58, RZ ;  /* 0x0000003a3fc2723e */ /* 0x000fe400048070ff */
[----:B------:R-:W-:Y:S02]  /*7da0*/  F2FP.SATFINITE.E4M3.F32.PACK_AB_MERGE_C R195, R67, R62, RZ ;  /* 0x0000003e43c3723e */ /* 0x000fe400048070ff */
[----:B------:R-:W-:Y:S02]  /*7db0*/  F2FP.SATFINITE.E4M3.F32.PACK_AB_MERGE_C R192, R49, R48, R192 ;  /* 0x0000003031c0723e */ /* 0x000fe400048070c0 */
[----:B------:R-:W-:Y:S02]  /*7dc0*/  F2FP.SATFINITE.E4M3.F32.PACK_AB_MERGE_C R193, R53, R52, R193 ;  /* 0x0000003435c1723e */ /* 0x000fe400048070c1 */
[----:B------:R-:W-:Y:S02]  /*7dd0*/  F2FP.SATFINITE.E4M3.F32.PACK_AB_MERGE_C R194, R57, R56, R194 ;  /* 0x0000003839c2723e */ /* 0x000fe400048070c2 */
[----:B------:R-:W-:Y:S02]  /*7de0*/  F2FP.SATFINITE.E4M3.F32.PACK_AB_MERGE_C R195, R61, R60, R195 ;  /* 0x0000003c3dc3723e */ /* 0x000fe400048070c3 */
[----:B------:R-:W-:Y:S02]  /*7df0*/  LEA R197, R166, UR44, 0x3 ;  /* 0x0000002ca6c57c11 */ /* 0x000fe4000f8e18ff */
[----:B------:R-:W-:Y:S01]  /*7e00*/  @P6 SHF.L.U32 R202, R165, 0x1f, RZ ;  /* 0x0000001fa5ca6819 */ /* 0x000fe200000006ff */
[----:B------:R1:W-:Y:S01]  /*7e10*/  STS.128 [R184+0x4010], R192 ;  /* 0x004010c0b8007388 */ /* 0x0003e20000000c00 */
[----:B------:R-:W-:Y:S01]  /*7e20*/  @!PT LDS RZ, [RZ] ;  /* 0x00000000fffff984 */ /* 0x000fe20000000800 */
[----:B------:R-:W-:Y:S01]  /*7e30*/  @!PT LDS RZ, [RZ] ;  /* 0x00000000fffff984 */ /* 0x000fe20000000800 */
[----:B------:R-:W-:Y:S01]  /*7e40*/  @!PT LDS RZ, [RZ] ;  /* 0x00000000fffff984 */ /* 0x000fe20000000800 */
[----:B------:R-:W-:Y:S01]  /*7e50*/  @!PT LDS RZ, [RZ] ;  /* 0x00000000fffff984 */ /* 0x000fe20000000800 */
[----:B------:R2:W-:Y:S07]  /*7e60*/  MEMBAR.ALL.CTA ;  /* 0x0000000000007992 */ /* 0x0005ee0000008000 */
[----:B--2---:R-:W2:Y:S02]  /*7e70*/  FENCE.VIEW.ASYNC.S ;  /* 0x00000000000073c6 */ /* 0x004ea40000000000 */
[----:B--2---:R-:W-:Y:S06]  /*7e80*/  BAR.SYNC.DEFER_BLOCKING 0x1, 0x80 ;  /* 0x0042000000007b1d */ /* 0x004fec0000010000 */
[----:B------:R-:W-:Y:S05]  /*7e90*/  @P0 BRA `(.L_x_127) ;  /* 0x0000000000280947 */ /* 0x000fea0003800000 */
[----:B------:R-:W2:Y:S01]  /*7ea0*/  LDCU.64 UR6, c[0x0][0x348] ;  /* 0x00006900ff0677ac */ /* 0x000ea20008000a00 */
[----:B------:R-:W-:Y:S01]  /*7eb0*/  UIADD3 UR4, UPT, UPT, UR44, 0x4200, URZ ;  /* 0x000042002c047890 */ /* 0x000fe2000fffe0ff */
[----:B------:R-:W-:Y:S05]  /*7ec0*/  UMOV UR51, UR36 ;  /* 0x0000002400337c82 */ /* 0x000fea0008000000 */
[----:B------:R-:W-:Y:S04]  /*7ed0*/  MOV R177, UR4 ;  /* 0x0000000400b17c02 */ /* 0x000fe80008000f00 */
[----:B------:R-:W-:Y:S01]  /*7ee0*/  R2UR UR48, R177 ;  /* 0x00000000b13072ca */ /* 0x000fe200000e0000 */
[----:B--2---:R-:W-:Y:S04]  /*7ef0*/  UIADD3 UR4, UP0, UPT, UR6, 0x680, URZ ;  /* 0x0000068006047890 */ /* 0x004fe8000ff1e0ff */
[----:B------:R-:W-:Y:S09]  /*7f00*/  UIADD3.X UR5, UPT, UPT, URZ, UR7, URZ, UP0, !UPT ;  /* 0x00000007ff057290 */ /* 0x000ff200087fe4ff */
[----:B------:R2:W-:Y:S01]  /*7f10*/  UTMASTG.3D [UR48], [UR4] ;  /* 0x00000030040073b5 */ /* 0x0005e20008010000 */
[----:B------:R0:W-:Y:S01]  /*7f20*/  UTMACMDFLUSH ;  /* 0x00000000000079b7 */ /* 0x0001e20000000000 */
[----:B--2---:R-:W-:Y:S04]  /*7f30*/  DEPBAR.LE SB0, 0x1 ;  /* 0x000080400000791a */ /* 0x004fe80000000000 */
.L_x_127:
[----:B------:R-:W-:Y:S05]  /*7f40*/  BSYNC.RECONVERGENT B0 ;  /* 0x0000000000007941 */ /* 0x000fea0003800200 */
.L_x_126:
[----:B------:R-:W-:Y:S06]  /*7f50*/  BAR.SYNC.DEFER_BLOCKING 0x1, 0x80 ;  /* 0x0042000000007b1d */ /* 0x000fec0000010000 */
[----:B------:R-:W2:Y:S01]  /*7f60*/  @P6 SYNCS.PHASECHK.TRANS64.TRYWAIT P0, [R197+URZ+0x100], R202 ;  /* 0x000100cac50065a7 */ /* 0x000ea200080011ff */
[----:B------:R-:W-:Y:S01]  /*7f70*/  BSSY B1, `(.L_x_128) ;  /* 0x0000023000017945 */ /* 0x000fe20003800000 */
[----:B--2---:R-:W-:Y:S03]  /*7f80*/  @P6 SEL R186, RZ, 0x1, !P0 ;  /* 0x00000001ffba6807 */ /* 0x004fe60004000000 */
[----:B------:R-:W-:Y:S05]  /*7f90*/  @!P6 BRA `(.L_x_129) ;  /* 0x000000000080e947 */ /* 0x000fea0003800000 */
[----:B------:R-:W-:Y:S01]  /*7fa0*/  ISETP.NE.AND P1, PT, R187, RZ, PT ;  /* 0x000000ffbb00720c */ /* 0x000fe20003f25270 */
[----:B------:R-:W2:Y:S01]  /*7fb0*/  S2R R0, SR_CgaCtaId ;  /* 0x0000000000007919 */ /* 0x000ea20000008800 */
[----:B------:R-:W-:Y:S01]  /*7fc0*/  ISETP.NE.AND P0, PT, R186, RZ, PT ;  /* 0x000000ffba00720c */ /* 0x000fe20003f05270 */
[----:B------:R-:W-:Y:S10]  /*7fd0*/  BSSY B0, `(.L_x_130) ;  /* 0x0000009000007945 */ /* 0x000ff40003800000 */
[----:B------:R-:W-:Y:S04]  /*7fe0*/  @P1 IMAD R3, R166, 0x2000, R171 ;  /* 0x00002000a6031824 */ /* 0x000fe800078e02ab */
[C---:B------:R-:W-:Y:S01]  /*7ff0*/  @P1 IMAD.IADD R5, R3.reuse, 0x1, R196 ;  /* 0x0000000103051824 */ /* 0x040fe200078e02c4 */
[----:B------:R-:W-:Y:S03]  /*8000*/  @P1 IADD3 R200, PT, PT, R3, R200, RZ ;  /* 0x000000c803c81210 */ /* 0x000fe60007ffe0ff */
[----:B------:R-:W-:Y:S01]  /*8010*/  @P1 IMAD.IADD R198, R198, 0x1, R5 ;  /* 0x00000001c6c61824 */ /* 0x000fe200078e0205 */
[----:B------:R-:W-:Y:S06]  /*8020*/  @P0 BRA `(.L_x_131) ;  /* 0x00000000000c0947 */ /* 0x000fec0003800000 */
[----:B------:R-:W-:Y:S04]  /*8030*/  SHF.L.U32 R2, R165, 0x1f, RZ ;  /* 0x0000001fa5027819 */ /* 0x000fe800000006ff */
[----:B------:R-:W3:Y:S02]  /*8040*/  SYNCS.PHASECHK.TRANS64.TRYWAIT P0, [R197+URZ+0x100], R2 ;  /* 0x00010002c50075a7 */ /* 0x000ee400080011ff */
[----:B---3--:R-:W-:Y:S05]  /*8050*/  @!P0 BRA `(.L_x_132) ;  /* 0x0000002400288947 */ /* 0x008fea0003800000 */
.L_x_131:
[----:B------:R-:W-:Y:S05]  /*8060*/  BSYNC B0 ;  /* 0x0000000000007941 */ /* 0x000fea0003800000 */
.L_x_130:
[----:B------:R-:W-:Y:S01]  /*8070*/  ISETP.NE.AND P0, PT, R187, RZ, PT ;  /* 0x000000ffbb00720c */ /* 0x000fe20003f05270 */
[----:B---3--:R-:W-:Y:S02]  /*8080*/  VIADD R197, R197, 0x110 ;  /* 0x00000110c5c57836 */ /* 0x008fe40000000000 */
[----:B------:R-:W-:Y:S03]  /*8090*/  VIADD R166, R166, 0x1 ;  /* 0x00000001a6a67836 */ /* 0x000fe60000000000 */
[----:B--2---:R-:W-:Y:S07]  /*80a0*/  PRMT R0, R0, 0x654, R197 ;  /* 0x0000065400007816 */ /* 0x004fee00000000c5 */
[----:B------:R2:W3:Y:S04]  /*80b0*/  @P0 LDS.128 R140, [R3] ;  /* 0x00000000038c0984 */ /* 0x0004e80000000c00 */
[----:B------:R2:W4:Y:S04]  /*80c0*/  @P0 LDS.128 R144, [R5+0x10] ;  /* 0x0000100005900984 */ /* 0x0005280000000c00 */
        /* <DEDUP_REMOVED lines=12> */
[----:B--234-:R-:W-:Y:S02]  /*8190*/  LOP3.LUT R165, R165, R0, RZ, 0x3c, !PT ;  /* 0x00000000a5a57212 */ /* 0x01cfe400078e3cff */
.L_x_129:
[----:B------:R-:W-:Y:S05]  /*81a0*/  BSYNC B1 ;  /* 0x0000000000017941 */ /* 0x000fea0003800000 */
.L_x_128:
[----:B------:R-:W-:Y:S05]  /*81b0*/  VIADD R0, R71, 0x40 ;  /* 0x0000004047007836 */ /* 0x000fea0000000000 */
[----:B------:R-:W-:Y:S04]  /*81c0*/  SHF.R.U32.HI R0, RZ, 0x15, R0 ;  /* 0x00000015ff007819 */ /* 0x000fe80000011600 */
[----:B------:R-:W-:Y:S11]  /*81d0*/  LOP3.LUT P0, RZ, R0, 0x3, R159, 0x48, !PT ;  /* 0x0000000300ff7812 */ /* 0x000ff6000780489f */
[----:B------:R-:W-:Y:S02]  /*81e0*/  @!UPT UIADD3 URZ, UPT, UPT, URZ, URZ, URZ ;  /* 0x000000fffffff290 */ /* 0x000fe4000fffe0ff */
        /* <DEDUP_REMOVED lines=8> */
[----:B------:R-:W5:Y:S01]  /*8270*/  LDCU.64 UR4, c[0x4][0x10] ;  /* 0x01000200ff0477ac */ /* 0x000f620008000a00 */
[----:B--2---:R-:W-:Y:S01]  /*8280*/  MOV R5, UR9 ;  /* 0x0000000900057c02 */ /* 0x004fe20008000f00 */
[----:B------:R-:W-:Y:S01]  /*8290*/  IMAD.U32 R4, RZ, RZ, UR8 ;  /* 0x00000008ff047e24 */ /* 0x000fe2000f8e00ff */
[----:B---3--:R-:W-:Y:S01]  /*82a0*/  MOV R7, UR7 ;  /* 0x0000000700077c02 */ /* 0x008fe20008000f00 */
[----:B------:R-:W-:Y:S01]  /*82b0*/  IMAD.U32 R6, RZ, RZ, UR6 ;  /* 0x00000006ff067e24 */ /* 0x000fe2000f8e00ff */
[----:B-----5:R-:W-:Y:S01]  /*82c0*/  MOV R11, UR5 ;  /* 0x00000005000b7c02 */ /* 0x020fe20008000f00 */
[----:B------:R-:W-:Y:S02]  /*82d0*/  IMAD.U32 R10, RZ, RZ, UR4 ;  /* 0x00000004ff0a7e24 */ /* 0x000fe4000f8e00ff */
[----:B------:R-:W-:Y:S07]  /*82e0*/  LEPC R20, `(.L_x_133) ;  /* 0x000000001014794e */ /* 0x000fee0000000000 */
[----:B-1--4-:R-:W-:Y:S05]  /*82f0*/  CALL.ABS.NOINC R2 ;  /* 0x0000000002007343 */ /* 0x012fea0003c00000 */
.L_x_133:
[----:B------:R-:W-:Y:S01]  /*8300*/  ISETP.NE.AND P0, PT, R178, RZ, PT ;  /* 0x000000ffb200720c */ /* 0x000fe20003f05270 */
[----:B------:R-:W-:Y:S05]  /*8310*/  WARPSYNC.ALL ;  /* 0x0000000000007948 */ /* 0x000fea0003800000 */
[----:B------:R-:W-:Y:S01]  /*8320*/  R2UR UR4, R71 ;  /* 0x00000000470472ca */ /* 0x000fe200000e0000 */
[----:B------:R-:W-:Y:S01]  /*8330*/  BSSY.RECONVERGENT B0, `(.L_x_134) ;  /* 0x000011d000007945 */ /* 0x000fe20003800200 */
[----:B------:R-:W-:Y:S02]  /*8340*/  F2FP.F16.E4M3.UNPACK_B R11, R141 ;  /* 0x0000008dff0b723e */ /* 0x000fe400020006ff */
[----:B------:R-:W-:Y:S02]  /*8350*/  F2FP.F16.E4M3.UNPACK_B R10, R142 ;  /* 0x0000008eff0a723e */ /* 0x000fe400020006ff */
[----:B------:R-:W-:Y:S01]  /*8360*/  F2FP.F16.E4M3.UNPACK_B R9, R143 ;  /* 0x0000008fff09723e */ /* 0x000fe200020006ff */
[--C-:B------:R-:W-:Y:S01]  /*8370*/  HADD2.F32 R74, -RZ, R11.reuse.H0_H0 ;  /* 0x2000000bff4a7230 */ /* 0x100fe20000004100 */
[----:B------:R-:W-:Y:S01]  /*8380*/  F2FP.F16.E4M3.UNPACK_B R8, R144 ;  /* 0x00000090ff08723e */ /* 0x000fe200020006ff */
[----:B------:R-:W-:Y:S01]  /*8390*/  HADD2.F32 R76, -RZ, R11.H1_H1 ;  /* 0x3000000bff4c7230 */ /* 0x000fe20000004100 */
[----:B------:R-:W-:Y:S01]  /*83a0*/  F2FP.F16.E4M3.UNPACK_B R7, R145 ;  /* 0x00000091ff07723e */ /* 0x000fe200020006ff */
[--C-:B------:R-:W-:Y:S01]  /*83b0*/  HADD2.F32 R77, -RZ, R10.reuse.H0_H0 ;  /* 0x2000000aff4d7230 */ /* 0x100fe20000004100 */
[----:B------:R-:W-:Y:S01]  /*83c0*/  F2FP.F16.E4M3.UNPACK_B R6, R146 ;  /* 0x00000092ff06723e */ /* 0x000fe200020006ff */
[----:B------:R-:W-:Y:S01]  /*83d0*/  HADD2.F32 R80, -RZ, R10.H1_H1 ;  /* 0x3000000aff507230 */ /* 0x000fe20000004100 */
[----:B------:R-:W-:Y:S01]  /*83e0*/  F2FP.F16.E4M3.UNPACK_B R5, R147 ;  /* 0x00000093ff05723e */ /* 0x000fe200020006ff */
[--C-:B------:R-:W-:Y:S01]  /*83f0*/  HADD2.F32 R81, -RZ, R9.reuse.H0_H0 ;  /* 0x20000009ff517230 */ /* 0x100fe20000004100 */
[----:B-1----:R-:W-:Y:S01]  /*8400*/  F2FP.F16.E4M3.UNPACK_B R4, R148 ;  /* 0x00000094ff04723e */ /* 0x002fe200020006ff */
[----:B------:R-:W-:Y:S01]  /*8410*/  HADD2.F32 R83, -RZ, R9.H1_H1 ;  /* 0x30000009ff537230 */ /* 0x000fe20000004100 */
[-C--:B------:R-:W-:Y:S01]  /*8420*/  F2FP.F16.E4M3.UNPACK_B R2, R140.reuse ;  /* 0x0000008cff02723e */ /* 0x080fe200020006ff */
[--C-:B------:R-:W-:Y:S01]  /*8430*/  HADD2.F32 R86, -RZ, R8.reuse.H0_H0 ;  /* 0x20000008ff567230 */ /* 0x100fe20000004100 */
[----:B------:R-:W-:Y:S01]  /*8440*/  F2FP.F16.E4M3.UNPACK_B R140, R140.H1 ;  /* 0x0000008cff8c723e */ /* 0x000fe200030006ff */
[----:B------:R-:W-:Y:S01]  /*8450*/  HADD2.F32 R87, -RZ, R8.H1_H1 ;  /* 0x30000008ff577230 */ /* 0x000fe20000004100 */
[----:B------:R-:W-:Y:S01]  /*8460*/  F2FP.F16.E4M3.UNPACK_B R141, R141.H1 ;  /* 0x0000008dff8d723e */ /* 0x000fe200030006ff */
[--C-:B------:R-:W-:Y:S01]  /*8470*/  HADD2.F32 R90, -RZ, R7.reuse.H0_H0 ;  /* 0x20000007ff5a7230 */ /* 0x100fe20000004100 */
[----:B------:R-:W-:Y:S01]  /*8480*/  F2FP.F16.E4M3.UNPACK_B R142, R142.H1 ;  /* 0x0000008eff8e723e */ /* 0x000fe200030006ff */
[----:B------:R-:W-:Y:S01]  /*8490*/  HADD2.F32 R91, -RZ, R7.H1_H1 ;  /* 0x30000007ff5b7230 */ /* 0x000fe20000004100 */
[----:B------:R-:W-:Y:S01]  /*84a0*/  F2FP.F16.E4M3.UNPACK_B R143, R143.H1 ;  /* 0x0000008fff8f723e */ /* 0x000fe200030006ff */
[--C-:B------:R-:W-:Y:S01]  /*84b0*/  HADD2.F32 R94, -RZ, R6.reuse.H0_H0 ;  /* 0x20000006ff5e7230 */ /* 0x100fe20000004100 */
[----:B------:R-:W-:Y:S01]  /*84c0*/  IADD3 R161, PT, PT, R161, 0x170, RZ ;  /* 0x00000170a1a17810 */ /* 0x000fe20007ffe0ff */
[----:B------:R-:W-:Y:S01]  /*84d0*/  HADD2.F32 R95, -RZ, R6.H1_H1 ;  /* 0x30000006ff5f7230 */ /* 0x000fe20000004100 */
[----:B------:R-:W-:Y:S01]  /*84e0*/  F2FP.F16.E4M3.UNPACK_B R107, R149 ;  /* 0x00000095ff6b723e */ /* 0x000fe200020006ff */
[--C-:B------:R-:W-:Y:S01]  /*84f0*/  HADD2.F32 R98, -RZ, R5.reuse.H0_H0 ;  /* 0x20000005ff627230 */ /* 0x100fe20000004100 */
[----:B------:R-:W-:Y:S01]  /*8500*/  LOP3.LUT R161, R161, 0xfefffff8, RZ, 0xc0, !PT ;  /* 0xfefffff8a1a17812 */ /* 0x000fe200078ec0ff */
[----:B------:R-:W-:Y:S01]  /*8510*/  HADD2.F32 R99, -RZ, R5.H1_H1 ;  /* 0x30000005ff637230 */ /* 0x000fe20000004100 */
[----:B------:R-:W-:Y:S01]  /*8520*/  F2FP.F16.E4M3.UNPACK_B R111, R150 ;  /* 0x00000096ff6f723e */ /* 0x000fe200020006ff */
[--C-:B------:R-:W-:Y:S01]  /*8530*/  HADD2.F32 R102, -RZ, R4.reuse.H0_H0 ;  /* 0x20000004ff667230 */ /* 0x100fe20000004100 */
[----:B------:R-:W-:Y:S01]  /*8540*/  F2FP.F16.E4M3.UNPACK_B R115, R151 ;  /* 0x00000097ff73723e */ /* 0x000fe200020006ff */
[----:B------:R-:W-:Y:S01]  /*8550*/  HADD2.F32 R103, -RZ, R4.H1_H1 ;  /* 0x30000004ff677230 */ /* 0x000fe20000004100 */
[----:B------:R-:W-:Y:S01]  /*8560*/  F2FP.F16.E4M3.UNPACK_B R119, R152 ;  /* 0x00000098ff77723e */ /* 0x000fe200020006ff */
[----:B------:R-:W1:Y:S01]  /*8570*/  LDTM.x64 R4, tmem[UR4+0x40] ;  /* 0x00004004000479ee */ /* 0x000e620008340000 */
[--C-:B------:R-:W-:Y:S01]  /*8580*/  HADD2.F32 R0, -RZ, R2.reuse.H0_H0 ;  /* 0x20000002ff007230 */ /* 0x100fe20000004100 */
[----:B------:R-:W-:Y:S01]  /*8590*/  NOP ;  /* 0x0000000000007918 */ /* 0x000fe20000000000 */
[----:B-1----:R1:W-:Y:S01]  /*85a0*/  SYNCS.ARRIVE.TRANS64.RED.A1T0 RZ, [R161+URZ], RZ ;  /* 0x000000ffa1ff79a7 */ /* 0x0023e200081004ff */
[----:B------:R-:W-:Y:S01]  /*85b0*/  HADD2.F32 R2, -RZ, R2.H1_H1 ;  /* 0x30000002ff027230 */ /* 0x000fe20000004100 */
[----:B------:R-:W-:Y:S01]  /*85c0*/  F2FP.F16.E4M3.UNPACK_B R123, R153 ;  /* 0x00000099ff7b723e */ /* 0x000fe200020006ff */
[----:B------:R-:W-:Y:S01]  /*85d0*/  HADD2.F32 R78, -RZ, R141.H1_H1 ;  /* 0x3000008dff4e7230 */ /* 0x000fe20000004100 */
[----:B------:R-:W-:Y:S01]  /*85e0*/  F2FP.F16.E4M3.UNPACK_B R127, R154 ;  /* 0x0000009aff7f723e */ /* 0x000fe200020006ff */
[--C-:B------:R-:W-:Y:S01]  /*85f0*/  HADD2.F32 R106, -RZ, R107.reuse.H0_H0 ;  /* 0x2000006bff6a7230 */ /* 0x100fe20000004100 */
[----:B------:R-:W-:Y:S01]  /*8600*/  F2FP.F16.E4M3.UNPACK_B R130, R155 ;  /* 0x0000009bff82723e */ /* 0x000fe200020006ff */
[----:B------:R-:W-:Y:S01]  /*8610*/  HADD2.F32 R107, -RZ, R107.H1_H1 ;  /* 0x3000006bff6b7230 */ /* 0x000fe20000004100 */
[----:B------:R-:W-:Y:S01]  /*8620*/  F2FP.F16.E4M3.UNPACK_B R144, R144.H1 ;  /* 0x00000090ff90723e */ /* 0x000fe200030006ff */
        /* <DEDUP_REMOVED lines=12> */
[C---:B------:R-:W-:Y:S01]  /*86f0*/  FMUL R4, R70.reuse, R4 ;  /* 0x0000000446047220 */ /* 0x040fe20000400000 */
[C---:B------:R-:W-:Y:S01]  /*8700*/  FMUL R5, R70.reuse, R5 ;  /* 0x0000000546057220 */ /* 0x040fe20000400000 */
[--C-:B------:R-:W-:Y:S02]  /*8710*/  HADD2.F32 R3, -RZ, R140.reuse.H0_H0 ;  /* 0x2000008cff037230 */ /* 0x100fe40000004100 */
        /* <DEDUP_REMOVED lines=9> */
[----:B------:R-:W-:Y:S02]  /*87b0*/  HADD2.F32 R122, -RZ, R123.H0_H0 ;  /* 0x2000007bff7a7230 */ /* 0x000fe40000004100 */
[C---:B------:R-:W-:Y:S01]  /*87c0*/  FMUL R6, R70.reuse, R6 ;  /* 0x0000000646067220 */ /* 0x040fe20000400000 */
[----:B------:R-:W-:Y:S02]  /*87d0*/  HADD2.F32 R72, -RZ, R140.H1_H1 ;  /* 0x3000008cff487230 */ /* 0x000fe40000004100 */
[C---:B------:R-:W-:Y:S01]  /*87e0*/  FMUL R7, R70.reuse, R7 ;  /* 0x0000000746077220 */ /* 0x040fe20000400000 */
[----:B------:R-:W-:Y:S02]  /*87f0*/  HADD2.F32 R75, -RZ, R141.H0_H0 ;  /* 0x2000008dff4b7230 */ /* 0x000fe40000004100 */
[C---:B------:R-:W-:Y:S01]  /*8800*/  FFMA R6, R73.reuse, R3, R6 ;  /* 0x0000000349067223 */ /* 0x040fe20000000006 */
[----:B------:R-:W-:Y:S02]  /*8810*/  HADD2.F32 R123, -RZ, R123.H1_H1 ;  /* 0x3000007bff7b7230 */ /* 0x000fe40000004100 */
[C---:B------:R-:W-:Y:S01]  /*8820*/  FFMA R7, R73.reuse, R72, R7 ;  /* 0x0000004849077223 */ /* 0x040fe20000000007 */
[C---:B------:R-:W-:Y:S01]  /*8830*/  FFMA R8, R73.reuse, R74, R8 ;  /* 0x0000004a49087223 */ /* 0x040fe20000000008 */
[----:B------:R-:W-:Y:S01]  /*8840*/  FFMA R9, R73, R76, R9 ;  /* 0x0000004c49097223 */ /* 0x000fe20000000009 */
[--C-:B------:R-:W-:Y:S02]  /*8850*/  HADD2.F32 R126, -RZ, R127.reuse.H0_H0 ;  /* 0x2000007fff7e7230 */ /* 0x100fe40000004100 */
[C---:B------:R-:W-:Y:S01]  /*8860*/  FMUL R10, R70.reuse, R10 ;  /* 0x0000000a460a7220 */ /* 0x040fe20000400000 */
[----:B------:R-:W-:Y:S01]  /*8870*/  F2FP.SATFINITE.E4M3.F32.PACK_AB_MERGE_C R76, R7, R6, RZ ;  /* 0x00000006074c723e */ /* 0x000fe200048070ff */
[C---:B------:R-:W-:Y:S01]  /*8880*/  FMUL R7, R70.reuse, R20 ;  /* 0x0000001446077220 */ /* 0x040fe20000400000 */
[----:B------:R-:W-:Y:S02]  /*8890*/  HADD2.F32 R127, -RZ, R127.H1_H1 ;  /* 0x3000007fff7f7230 */ /* 0x000fe40000004100 */
[C---:B------:R-:W-:Y:S01]  /*88a0*/  FFMA R10, R73.reuse, R75, R10 ;  /* 0x0000004b490a7223 */ /* 0x040fe2000000000a */
[----:B------:R-:W-:Y:S02]  /*88b0*/  HADD2.F32 R72, -RZ, R130.H0_H0 ;  /* 0x20000082ff487230 */ /* 0x000fe40000004100 */
[C---:B------:R-:W-:Y:S01]  /*88c0*/  FMUL R11, R70.reuse, R11 ;  /* 0x0000000b460b7220 */ /* 0x040fe20000400000 */
[--C-:B------:R-:W-:Y:S02]  /*88d0*/  HADD2.F32 R79, -RZ, R142.reuse.H0_H0 ;  /* 0x2000008eff4f7230 */ /* 0x100fe40000004100 */
[C---:B------:R-:W-:Y:S01]  /*88e0*/  FMUL R14, R70.reuse, R14 ;  /* 0x0000000e460e7220 */ /* 0x040fe20000400000 */
[----:B------:R-:W-:Y:S02]  /*88f0*/  HADD2.F32 R82, -RZ, R142.H1_H1 ;  /* 0x3000008eff527230 */ /* 0x000fe40000004100 */
[C---:B------:R-:W-:Y:S01]  /*8900*/  FFMA R11, R73.reuse, R78, R11 ;  /* 0x0000004e490b7223 */ /* 0x040fe2000000000b */
[C---:B------:R-:W-:Y:S01]  /*8910*/  FFMA R12, R73.reuse, R77, R12 ;  /* 0x0000004d490c7223 */ /* 0x040fe2000000000c */
[C---:B------:R-:W-:Y:S01]  /*8920*/  FFMA R13, R73.reuse, R80, R13 ;  /* 0x00000050490d7223 */ /* 0x040fe2000000000d */
[----:B------:R-:W-:Y:S01]  /*8930*/  FFMA R14, R73, R79, R14 ;  /* 0x0000004f490e7223 */ /* 0x000fe2000000000e */
[----:B------:R-:W-:Y:S01]  /*8940*/  HADD2.F32 R75, -RZ, R130.H1_H1 ;  /* 0x30000082ff4b7230 */ /* 0x000fe20000004100 */
[----:B------:R-:W-:Y:S01]  /*8950*/  F2FP.SATFINITE.E4M3.F32.PACK_AB_MERGE_C R78, R11, R10, RZ ;  /* 0x0000000a0b4e723e */ /* 0x000fe200048070ff */
[C---:B------:R-:W-:Y:S01]  /*8960*/  FMUL R10, R70.reuse, R21 ;  /* 0x00000015460a7220 */ /* 0x040fe20000400000 */
[C---:B------:R-:W-:Y:S01]  /*8970*/  FMUL R21, R70.reuse, R28 ;  /* 0x0000001c46157220 */ /* 0x040fe20000400000 */
        /* <DEDUP_REMOVED lines=8> */
[C---:B------:R-:W-:Y:S01]  /*8a00*/  FMUL R18, R70.reuse, R25 ;  /* 0x0000001946127220 */ /* 0x040fe20000400000 */
[----:B------:R-:W-:Y:S01]  /*8a10*/  F2FP.SATFINITE.E4M3.F32.PACK_AB_MERGE_C R14, R15, R14, RZ ;  /* 0x0000000e0f0e723e */ /* 0x000fe200048070ff */
        /* <DEDUP_REMOVED lines=8> */
[C---:B------:R-:W-:Y:S01]  /*8aa0*/  FFMA R11, R73.reuse, R88, R11 ;  /* 0x00000058490b7223 */ /* 0x040fe2000000000b */
[----:B------:R-:W-:Y:S01]  /*8ab0*/  FMUL R22, R70, R29 ;  /* 0x0000001d46167220 */ /* 0x000fe20000400000 */
        /* <DEDUP_REMOVED lines=13> */
[----:B------:R-:W-:Y:S01]  /*8b90*/  FMUL R20, R70, R27 ;  /* 0x0000001b46147220 */ /* 0x000fe20000400000 */
[--C-:B------:R-:W-:Y:S01]  /*8ba0*/  HADD2.F32 R96, -RZ, R146.reuse.H0_H0 ;  /* 0x20000092ff607230 */ /* 0x100fe20000004100 */
[----:B------:R-:W-:Y:S01]  /*8bb0*/  F2FP.SATFINITE.E4M3.F32.PACK_AB_MERGE_C R16, R10, R7, R16 ;  /* 0x000000070a10723e */ /* 0x000fe20004807010 */
[----:B------:R-:W-:Y:S02]  /*8bc0*/  HADD2.F32 R97, -RZ, R146.H1_H1 ;  /* 0x30000092ff617230 */ /* 0x000fe40000004100 */
[C---:B------:R-:W-:Y:S01]  /*8bd0*/  FFMA R20, R73.reuse, R93, R20 ;  /* 0x0000005d49147223 */ /* 0x040fe20000000014 */
[C---:B------:R-:W-:Y:S01]  /*8be0*/  FFMA R21, R73.reuse, R94, R21 ;  /* 0x0000005e49157223 */ /* 0x040fe20000000015 */
[C---:B------:R-:W-:Y:S01]  /*8bf0*/  FFMA R22, R73.reuse, R95, R22 ;  /* 0x0000005f49167223 */ /* 0x040fe20000000016 */
[C---:B------:R-:W-:Y:S01]  /*8c00*/  FMUL R23, R70.reuse, R30 ;  /* 0x0000001e46177220 */ /* 0x040fe20000400000 */
[----:B------:R-:W-:Y:S01]  /*8c10*/  FMUL R30, R70, R37 ;  /* 0x00000025461e7220 */ /* 0x000fe20000400000 */
[----:B------:R-:W-:Y:S01]  /*8c20*/  F2FP.SATFINITE.E4M3.F32.PACK_AB_MERGE_C R19, R20, R19, RZ ;  /* 0x000000131413723e */ /* 0x000fe200048070ff */
[C---:B------:R-:W-:Y:S01]  /*8c30*/  FMUL R37, R70.reuse, R44 ;  /* 0x0000002c46257220 */ /* 0x040fe20000400000 */
[C---:B------:R-:W-:Y:S01]  /*8c40*/  FFMA R23, R73.reuse, R96, R23 ;  /* 0x0000006049177223 */ /* 0x040fe20000000017 */
        /* <DEDUP_REMOVED lines=20> */
[----:B------:R-:W-:Y:S01]  /*8d90*/  F2FP.F16.E4M3.UNPACK_B R151, R151.H1 ;  /* 0x00000097ff97723e */ /* 0x000fe200030006ff */
[----:B------:R-:W-:Y:S01]  /*8da0*/  FMUL R38, R70, R45 ;  /* 0x0000002d46267220 */ /* 0x000fe20000400000 */
[----:B------:R-:W-:Y:S01]  /*8db0*/  F2FP.SATFINITE.E4M3.F32.PACK_AB_MERGE_C R19, R28, R27, RZ ;  /* 0x0000001b1c13723e */ /* 0x000fe200048070ff */
[----:B------:R-:W-:Y:S01]  /*8dc0*/  FFMA R31, R73, R104, R31 ;  /* 0x00000068491f7223 */ /* 0x000fe2000000001f */
[C---:B------:R-:W-:Y:S01]  /*8dd0*/  FMUL R45, R70.reuse, R52 ;  /* 0x00000034462d7220 */ /* 0x040fe20000400000 */
[C---:B------:R-:W-:Y:S01]  /*8de0*/  FMUL R52, R70.reuse, R59 ;  /* 0x0000003b46347220 */ /* 0x040fe20000400000 */
[----:B------:R-:W-:Y:S01]  /*8df0*/  F2FP.F16.E4M3.UNPACK_B R152, R152.H1 ;  /* 0x00000098ff98723e */ /* 0x000fe200030006ff */
[C---:B------:R-:W-:Y:S01]  /*8e00*/  FMUL R59, R70.reuse, R66 ;  /* 0x00000042463b7220 */ /* 0x040fe20000400000 */
[----:B------:R-:W-:Y:S01]  /*8e10*/  F2FP.SATFINITE.E4M3.F32.PACK_AB_MERGE_C R66, R13, R12, R14 ;  /* 0x0000000c0d42723e */ /* 0x000fe2000480700e */
        /* <DEDUP_REMOVED lines=11> */
[C---:B------:R-:W-:Y:S01]  /*8ed0*/  FFMA R35, R73.reuse, R108, R35 ;  /* 0x0000006c49237223 */ /* 0x040fe20000000023 */
[C---:B------:R-:W-:Y:S01]  /*8ee0*/  FMUL R36, R70.reuse, R43 ;  /* 0x0000002b46247220 */ /* 0x040fe20000400000 */
[--C-:B------:R-:W-:Y:S02]  /*8ef0*/  HADD2.F32 R112, -RZ, R150.reuse.H0_H0 ;  /* 0x20000096ff707230 */ /* 0x100fe40000004100 */
[C---:B------:R-:W-:Y:S01]  /*8f00*/  FMUL R39, R70.reuse, R46 ;  /* 0x0000002e46277220 */ /* 0x040fe20000400000 */
[----:B------:R-:W-:Y:S02]  /*8f10*/  HADD2.F32 R113, -RZ, R150.H1_H1 ;  /* 0x30000096ff717230 */ /* 0x000fe40000004100 */
        /* <DEDUP_REMOVED lines=12> */
[C---:B------:R-:W-:Y:S01]  /*8fe0*/  FMUL R46, R70.reuse, R53 ;  /* 0x00000035462e7220 */ /* 0x040fe20000400000 */
[--C-:B------:R-:W-:Y:S02]  /*8ff0*/  HADD2.F32 R120, -RZ, R152.reuse.H0_H0 ;  /* 0x20000098ff787230 */ /* 0x100fe40000004100 */
[C---:B------:R-:W-:Y:S01]  /*9000*/  FMUL R50, R70.reuse, R57 ;  /* 0x0000003946327220 */ /* 0x040fe20000400000 */
[C---:B------:R-:W-:Y:S01]  /*9010*/  FMUL R51, R70.reuse, R58 ;  /* 0x0000003a46337220 */ /* 0x040fe20000400000 */
[C---:B------:R-:W-:Y:S01]  /*9020*/  FMUL R53, R70.reuse, R60 ;  /* 0x0000003c46357220 */ /* 0x040fe20000400000 */
[C---:B------:R-:W-:Y:S01]  /*9030*/  FFMA R43, R73.reuse, R116, R43 ;  /* 0x00000074492b7223 */ /* 0x040fe2000000002b */
[----:B------:R-:W-:Y:S02]  /*9040*/  HADD2.F32 R121, -RZ, R152.H1_H1 ;  /* 0x30000098ff797230 */ /* 0x000fe40000004100 */
[C---:B------:R-:W-:Y:S01]  /*9050*/  FMUL R47, R70.reuse, R54 ;  /* 0x00000036462f7220 */ /* 0x040fe20000400000 */
[C---:B------:R-:W-:Y:S01]  /*9060*/  FMUL R57, R70.reuse, R64 ;  /* 0x0000004046397220 */ /* 0x040fe20000400000 */
[C---:B------:R-:W-:Y:S01]  /*9070*/  FMUL R58, R70.reuse, R65 ;  /* 0x00000041463a7220 */ /* 0x040fe20000400000 */
[C---:B------:R-:W-:Y:S01]  /*9080*/  FMUL R60, R70.reuse, R67 ;  /* 0x00000043463c7220 */ /* 0x040fe20000400000 */
[----:B------:R-:W-:Y:S01]  /*9090*/  FFMA R44, R73, R117, R44 ;  /* 0x00000075492c7223 */ /* 0x000fe2000000002c */
[C---:B------:R-:W-:Y:S01]  /*90a0*/  FMUL R48, R70.reuse, R55 ;  /* 0x0000003746307220 */ /* 0x040fe20000400000 */
[----:B------:R-:W-:Y:S01]  /*90b0*/  F2FP.SATFINITE.E4M3.F32.PACK_AB_MERGE_C R64, R5, R4, R76 ;  /* 0x000000040540723e */ /* 0x000fe2000480704c */
[----:B------:R-:W-:Y:S01]  /*90c0*/  FFMA R45, R73, R118, R45 ;  /* 0x00000076492d7223 */ /* 0x000fe2000000002d */
[----:B------:R-:W-:Y:S01]  /*90d0*/  F2FP.SATFINITE.E4M3.F32.PACK_AB_MERGE_C R65, R9, R8, R78 ;  /* 0x000000080941723e */ /* 0x000fe2000480704e */
[----:B------:R-:W-:Y:S01]  /*90e0*/  FMUL R49, R70, R56 ;  /* 0x0000003846317220 */ /* 0x000fe20000400000 */
[----:B------:R-:W-:Y:S01]  /*90f0*/  F2FP.SATFINITE.E4M3.F32.PACK_AB_MERGE_C R67, R2, R0, R3 ;  /* 0x000000000243723e */ /* 0x000fe20004807003 */
[C---:B------:R-:W-:Y:S01]  /*9100*/  FFMA R46, R73.reuse, R119, R46 ;  /* 0x00000077492e7223 */ /* 0x040fe2000000002e */
[----:B------:R-:W-:Y:S01]  /*9110*/  F2FP.F16.E4M3.UNPACK_B R154, R154.H1 ;  /* 0x0000009aff9a723e */ /* 0x000fe200030006ff */
[--C-:B------:R-:W-:Y:S02]  /*9120*/  HADD2.F32 R124, -RZ, R153.reuse.H0_H0 ;  /* 0x20000099ff7c7230 */ /* 0x100fe40000004100 */
[C---:B------:R-:W-:Y:S01]  /*9130*/  FFMA R47, R73.reuse, R120, R47 ;  /* 0x00000078492f7223 */ /* 0x040fe2000000002f */
[----:B------:R1:W-:Y:S01]  /*9140*/  STS.128 [R137+UR44+0x6200], R64 ;  /* 0x0062004089007988 */ /* 0x0003e20008000c2c */
[----:B------:R-:W-:Y:S02]  /*9150*/  HADD2.F32 R125, -RZ, R153.H1_H1 ;  /* 0x30000099ff7d7230 */ /* 0x000fe40000004100 */
[C---:B------:R-:W-:Y:S01]  /*9160*/  FFMA R48, R73.reuse, R121, R48 ;  /* 0x0000007949307223 */ /* 0x040fe20000000030 */
[C---:B------:R-:W-:Y:S01]  /*9170*/  FFMA R49, R73.reuse, R122, R49 ;  /* 0x0000007a49317223 */ /* 0x040fe20000000031 */
[----:B------:R-:W-:Y:S01]  /*9180*/  F2FP.F16.E4M3.UNPACK_B R155, R155.H1 ;  /* 0x0000009bff9b723e */ /* 0x000fe200030006ff */
[C---:B------:R-:W-:Y:S01]  /*9190*/  FFMA R50, R73.reuse, R123, R50 ;  /* 0x0000007b49327223 */ /* 0x040fe20000000032 */
[----:B------:R-:W-:Y:S01]  /*91a0*/  FMUL R54, R70, R61 ;  /* 0x0000003d46367220 */ /* 0x000fe20000400000 */
[--C-:B------:R-:W-:Y:S01]  /*91b0*/  HADD2.F32 R128, -RZ, R154.reuse.H0_H0 ;  /* 0x2000009aff807230 */ /* 0x100fe20000004100 */
[----:B------:R1:W-:Y:S01]  /*91c0*/  STS.128 [R179+0x6010], R16 ;  /* 0x00601010b3007388 */ /* 0x0003e20000000c00 */
[----:B------:R-:W-:Y:S01]  /*91d0*/  F2FP.SATFINITE.E4M3.F32.PACK_AB_MERGE_C R35, R36, R35, RZ ;  /* 0x000000232423723e */ /* 0x000fe200048070ff */
[C---:B------:R-:W-:Y:S01]  /*91e0*/  FFMA R51, R73.reuse, R124, R51 ;  /* 0x0000007c49337223 */ /* 0x040fe20000000033 */
[----:B------:R-:W-:Y:S01]  /*91f0*/  F2FP.SATFINITE.E4M3.F32.PACK_AB_MERGE_C R39, R40, R39, RZ ;  /* 0x000000272827723e */ /* 0x000fe200048070ff */
[----:B------:R-:W-:Y:S02]  /*9200*/  HADD2.F32 R129, -RZ, R154.H1_H1 ;  /* 0x3000009aff817230 */ /* 0x000fe40000004100 */
[C---:B------:R-:W-:Y:S01]  /*9210*/  FMUL R55, R70.reuse, R62 ;  /* 0x0000003e46377220 */ /* 0x040fe20000400000 */
[C---:B------:R-:W-:Y:S01]  /*9220*/  FFMA R52, R73.reuse, R125, R52 ;  /* 0x0000007d49347223 */ /* 0x040fe20000000034 */
[----:B------:R-:W-:Y:S01]  /*9230*/  FMUL R56, R70, R63 ;  /* 0x0000003f46387220 */ /* 0x000fe20000400000 */
[C---:B------:R-:W-:Y:S01]  /*9240*/  FFMA R53, R73.reuse, R126, R53 ;  /* 0x0000007e49357223 */ /* 0x040fe20000000035 */
[C---:B------:R-:W-:Y:S01]  /*9250*/  FFMA R54, R73.reuse, R127, R54 ;  /* 0x0000007f49367223 */ /* 0x040fe20000000036 */
[--C-:B------:R-:W-:Y:S02]  /*9260*/  HADD2.F32 R74, -RZ, R155.reuse.H0_H0 ;  /* 0x2000009bff4a7230 */ /* 0x100fe40000004100 */
[C---:B------:R-:W-:Y:S01]  /*9270*/  FFMA R55, R73.reuse, R128, R55 ;  /* 0x0000008049377223 */ /* 0x040fe20000000037 */
[----:B------:R-:W-:Y:S02]  /*9280*/  HADD2.F32 R131, -RZ, R155.H1_H1 ;  /* 0x3000009bff837230 */ /* 0x000fe40000004100 */
[C---:B------:R-:W-:Y:S01]  /*9290*/  FFMA R56, R73.reuse, R129, R56 ;  /* 0x0000008149387223 */ /* 0x040fe20000000038 */
[----:B------:R-:W-:Y:S01]  /*92a0*/  F2FP.SATFINITE.E4M3.F32.PACK_AB_MERGE_C R43, R44, R43, RZ ;  /* 0x0000002b2c2b723e */ /* 0x000fe200048070ff */
[C---:B------:R-:W-:Y:S01]  /*92b0*/  FFMA R57, R73.reuse, R72, R57 ;  /* 0x0000004849397223 */ /* 0x040fe20000000039 */
[C---:B------:R-:W-:Y:S01]  /*92c0*/  FFMA R58, R73.reuse, R75, R58 ;  /* 0x0000004b493a7223 */ /* 0x040fe2000000003a */
[C---:B------:R-:W-:Y:S01]  /*92d0*/  FFMA R59, R73.reuse, R74, R59 ;  /* 0x0000004a493b7223 */ /* 0x040fe2000000003b */
[----:B------:R-:W-:Y:S01]  /*92e0*/  F2FP.SATFINITE.E4M3.F32.PACK_AB_MERGE_C R33, R34, R33, R35 ;  /* 0x000000212221723e */ /* 0x000fe20004807023 */
[----:B------:R-:W-:Y:S01]  /*92f0*/  FFMA R60, R73, R131, R60 ;  /* 0x00000083493c7223 */ /* 0x000fe2000000003c */
[----:B------:R-:W-:Y:S02]  /*9300*/  F2FP.SATFINITE.E4M3.F32.PACK_AB_MERGE_C R32, R30, R29, R32 ;  /* 0x0000001d1e20723e */ /* 0x000fe40004807020 */
        /* <DEDUP_REMOVED lines=11> */
[----:B------:R-:W-:Y:S03]  /*93c0*/  IADD3 R68, PT, PT, R68, 0x1, RZ ;  /* 0x0000000144447810 */ /* 0x000fe60007ffe0ff */
        /* <DEDUP_REMOVED lines=10> */
[----:B------:R-:W-:Y:S02]  /*9470*/  UIADD3 UR9, UPT, UPT, UR49, 0x40, URZ ;  /* 0x0000004031097890 */ /* 0x000fe4000fffe0ff */
[----:B------:R-:W-:Y:S01]  /*9480*/  UIADD3 UR8, UPT, UPT, UR44, 0x6200, URZ ;  /* 0x000062002c087890 */ /* 0x000fe2000fffe0ff */
[----:B------:R-:W-:Y:S01]  /*9490*/  UMOV UR10, UR50 ;  /* 0x00000032000a7c82 */ /* 0x000fe20008000000 */
[----:B------:R-:W-:Y:S01]  /*94a0*/  UMOV UR11, UR36 ;  /* 0x00000024000b7c82 */ /* 0x000fe20008000000 */
[----:B--2---:R-:W-:Y:S04]  /*94b0*/  UIADD3 UR4, UP0, UPT, UR6, 0x680, URZ ;  /* 0x0000068006047890 */ /* 0x004fe8000ff1e0ff */
[----:B------:R-:W-:Y:S09]  /*94c0*/  UIADD3.X UR5, UPT, UPT, URZ, UR7, URZ, UP0, !UPT ;  /* 0x00000007ff057290 */ /* 0x000ff200087fe4ff */
[----:B------:R2:W-:Y:S01]  /*94d0*/  UTMASTG.3D [UR8], [UR4] ;  /* 0x00000008040073b5 */ /* 0x0005e20008010000 */
[----:B------:R0:W-:Y:S01]  /*94e0*/  UTMACMDFLUSH ;  /* 0x00000000000079b7 */ /* 0x0001e20000000000 */
[----:B--2---:R-:W-:Y:S04]  /*94f0*/  DEPBAR.LE SB0, 0x1 ;  /* 0x000080400000791a */ /* 0x004fe80000000000 */
.L_x_135:
[----:B------:R-:W-:Y:S05]  /*9500*/  BSYNC.RECONVERGENT B0 ;  /* 0x0000000000007941 */ /* 0x000fea0003800200 */
.L_x_134:
[----:B------:R-:W-:Y:S01]  /*9510*/  BAR.SYNC.DEFER_BLOCKING 0x1, 0x80 ;  /* 0x0042000000007b1d */ /* 0x000fe20000010000 */
[----:B------:R-:W-:Y:S01]  /*9520*/  ISETP.NE.AND P0, PT, R162, 0x2, PT ;  /* 0x00000002a200780c */ /* 0x000fe20003f05270 */
[----:B------:R-:W-:Y:S01]  /*9530*/  UISETP.NE.AND UP0, UPT, UR45, URZ, UPT ;  /* 0x000000ff2d00728c */ /* 0x000fe2000bf05270 */
[----:B------:R-:W-:Y:S01]  /*9540*/  ISETP.NE.AND P1, PT, R68, 0x4, PT ;  /* 0x000000044400780c */ /* 0x000fe20003f25270 */
[----:B------:R-:W-:Y:S01]  /*9550*/  UIADD3 UR20, UPT, UPT, UR37, UR59, URZ ;  /* 0x0000003b25147290 */ /* 0x000fe2000fffe0ff */
[----:B------:R-:W-:Y:S01]  /*9560*/  SEL R0, RZ, 0x1, P0 ;  /* 0x00000001ff007807 */ /* 0x000fe20000000000 */
[----:B------:R-:W-:Y:S01]  /*9570*/  UIADD3 UR16, UPT, UPT, UR38, UR62, URZ ;  /* 0x0000003e26107290 */ /* 0x000fe2000fffe0ff */
[----:B------:R-:W-:Y:S02]  /*9580*/  SEL R3, RZ, 0x1, P1 ;  /* 0x00000001ff037807 */ /* 0x000fe40000800000 */
[----:B------:R-:W-:Y:S02]  /*9590*/  LOP3.LUT R167, R167, R0, RZ, 0x3c, !PT ;  /* 0x00000000a7a77212 */ /* 0x000fe400078e3cff */
[----:B------:R-:W-:Y:S02]  /*95a0*/  LOP3.LUT R168, R168, R3, RZ, 0x3c, !PT ;  /* 0x00000003a8a87212 */ /* 0x000fe400078e3cff */
[----:B------:R-:W-:Y:S02]  /*95b0*/  SEL R162, R162, RZ, P0 ;  /* 0x000000ffa2a27207 */ /* 0x000fe40000000000 */
[----:B------:R-:W-:Y:S01]  /*95c0*/  SEL R68, R68, RZ, P1 ;  /* 0x000000ff44447207 */ /* 0x000fe20000800000 */
[----:B------:R-:W-:Y:S01]  /*95d0*/  UMOV UR36, UR58 ;  /* 0x0000003a00247c82 */ /* 0x000fe20008000000 */
[----:B------:R-:W-:Y:S05]  /*95e0*/  BRA.U UP0, `(.L_x_136) ;  /* 0xffffffc500647547 */ /* 0x000fea000b83ffff */
[----:B------:R-:W-:Y:S05]  /*95f0*/  EXIT ;  /* 0x000000000000794d */ /* 0x000fea0003800000 */
.L_x_25:
[----:B-1----:R1:W2:Y:S02]  /*9600*/  SYNCS.PHASECHK.TRANS64.TRYWAIT P0, [R0+URZ+0x1a0], R3 ;  /* 0x0001a003000075a7 */ /* 0x0022a400080011ff */
[----:B--2---:R-:W-:Y:S05]  /*9610*/  @!P0 NANOSLEEP.SYNCS 0x989680 ;  /* 0x009896800000895d */ /* 0x004fea0003900000 */
[----:B------:R-:W2:Y:S02]  /*9620*/  @!P0 SYNCS.PHASECHK.TRANS64 P0, [R0+URZ+0x1a0], R3 ;  /* 0x0001a003000085a7 */ /* 0x000ea400080010ff */
[----:B--2---:R-:W-:Y:S05]  /*9630*/  @!P0 BRA `(.L_x_25) ;  /* 0xfffffffc00f08947 */ /* 0x004fea000383ffff */
[----:B------:R-:W-:Y:S05]  /*9640*/  BRA `(.L_x_137) ;  /* 0xffffff84004c7947 */ /* 0x000fea000383ffff */
.L_x_28:
[----:B-1----:R-:W-:-:S07]  /*9650*/  MOV R0, UR33 ;  /* 0x0000002100007c02 */ /* 0x002fce0008000f00 */
.L_x_138:
[----:B-1----:R1:W2:Y:S02]  /*9660*/  SYNCS.PHASECHK.TRANS64.TRYWAIT P0, [R0+URZ+0x80], R3 ;  /* 0x00008003000075a7 */ /* 0x0022a400080011ff */
[----:B--2---:R-:W-:Y:S05]  /*9670*/  @!P0 NANOSLEEP.SYNCS 0x989680 ;  /* 0x009896800000895d */ /* 0x004fea0003900000 */
[----:B------:R-:W2:Y:S02]  /*9680*/  @!P0 SYNCS.PHASECHK.TRANS64 P0, [R0+URZ+0x80], R3 ;  /* 0x00008003000085a7 */ /* 0x000ea400080010ff */
[----:B--2---:R-:W-:Y:S05]  /*9690*/  @!P0 BRA `(.L_x_138) ;  /* 0xfffffffc00f08947 */ /* 0x004fea000383ffff */
[----:B------:R-:W-:Y:S05]  /*96a0*/  BRA `(.L_x_27) ;  /* 0xffffff84009c7947 */ /* 0x000fea000383ffff */
.L_x_35:
[----:B-1----:R-:W-:-:S07]  /*96b0*/  MOV R0, UR17 ;  /* 0x0000001100007c02 */ /* 0x002fce0008000f00 */
.L_x_139:
[----:B-1----:R1:W2:Y:S02]  /*96c0*/  SYNCS.PHASECHK.TRANS64.TRYWAIT P0, [R0+URZ+0x80], R3 ;  /* 0x00008003000075a7 */ /* 0x0022a400080011ff */
[----:B--2---:R-:W-:Y:S05]  /*96d0*/  @!P0 NANOSLEEP.SYNCS 0x989680 ;  /* 0x009896800000895d */ /* 0x004fea0003900000 */
[----:B------:R-:W2:Y:S02]  /*96e0*/  @!P0 SYNCS.PHASECHK.TRANS64 P0, [R0+URZ+0x80], R3 ;  /* 0x00008003000085a7 */ /* 0x000ea400080010ff */
[----:B--2---:R-:W-:Y:S05]  /*96f0*/  @!P0 BRA `(.L_x_139) ;  /* 0xfffffffc00f08947 */ /* 0x004fea000383ffff */
[----:B------:R-:W-:Y:S05]  /*9700*/  BRA `(.L_x_34) ;  /* 0xffffff88005c7947 */ /* 0x000fea000383ffff */
.L_x_40:
[----:B-1----:R1:W2:Y:S02]  /*9710*/  SYNCS.PHASECHK.TRANS64.TRYWAIT P0, [R3+URZ+0x130], R0 ;  /* 0x00013000030075a7 */ /* 0x0022a400080011ff */
[----:B--2---:R-:W-:Y:S05]  /*9720*/  @!P0 NANOSLEEP.SYNCS 0x989680 ;  /* 0x009896800000895d */ /* 0x004fea0003900000 */
[----:B------:R-:W2:Y:S02]  /*9730*/  @!P0 SYNCS.PHASECHK.TRANS64 P0, [R3+URZ+0x130], R0 ;  /* 0x00013000030085a7 */ /* 0x000ea400080010ff */
[----:B--2---:R-:W-:Y:S05]  /*9740*/  @!P0 BRA `(.L_x_40) ;  /* 0xfffffffc00f08947 */ /* 0x004fea000383ffff */
[----:B------:R-:W-:Y:S05]  /*9750*/  BRA `(.L_x_140) ;  /* 0xffffff8c00007947 */ /* 0x000fea000383ffff */
.L_x_44:
[----:B-1----:R-:W-:-:S07]  /*9760*/  MOV R0, UR4 ;  /* 0x0000000400007c02 */ /* 0x002fce0008000f00 */
.L_x_141:
[----:B-1----:R1:W2:Y:S02]  /*9770*/  SYNCS.PHASECHK.TRANS64.TRYWAIT P0, [R0+URZ], R3 ;  /* 0x00000003000075a7 */ /* 0x0022a400080011ff */
[----:B--2---:R-:W-:Y:S05]  /*9780*/  @!P0 NANOSLEEP.SYNCS 0x989680 ;  /* 0x009896800000895d */ /* 0x004fea0003900000 */
[----:B------:R-:W2:Y:S02]  /*9790*/  @!P0 SYNCS.PHASECHK.TRANS64 P0, [R0+URZ], R3 ;  /* 0x00000003000085a7 */ /* 0x000ea400080010ff */
[----:B--2---:R-:W-:Y:S05]  /*97a0*/  @!P0 BRA `(.L_x_141) ;  /* 0xfffffffc00f08947 */ /* 0x004fea000383ffff */
[----:B------:R-:W-:Y:S05]  /*97b0*/  BRA `(.L_x_142) ;  /* 0xffffff9000a47947 */ /* 0x000fea000383ffff */
.L_x_45:
[----:B------:R-:W-:-:S07]  /*97c0*/  MOV R0, UR5 ;  /* 0x0000000500007c02 */ /* 0x000fce0008000f00 */
.L_x_143:
[----:B-1----:R1:W2:Y:S02]  /*97d0*/  SYNCS.PHASECHK.TRANS64.TRYWAIT P0, [R0+URZ], R3 ;  /* 0x00000003000075a7 */ /* 0x0022a400080011ff */
[----:B--2---:R-:W-:Y:S05]  /*97e0*/  @!P0 NANOSLEEP.SYNCS 0x989680 ;  /* 0x009896800000895d */ /* 0x004fea0003900000 */
[----:B------:R-:W2:Y:S02]  /*97f0*/  @!P0 SYNCS.PHASECHK.TRANS64 P0, [R0+URZ], R3 ;  /* 0x00000003000085a7 */ /* 0x000ea400080010ff */
[----:B--2---:R-:W-:Y:S05]  /*9800*/  @!P0 BRA `(.L_x_143) ;  /* 0xfffffffc00f08947 */ /* 0x004fea000383ffff */
[----:B------:R-:W-:Y:S05]  /*9810*/  BRA `(.L_x_144) ;  /* 0xffffff9000b07947 */ /* 0x000fea000383ffff */
.L_x_46:
[----:B------:R-:W-:-:S07]  /*9820*/  MOV R0, UR5 ;  /* 0x0000000500007c02 */ /* 0x000fce0008000f00 */
.L_x_145:
[----:B-1----:R1:W2:Y:S02]  /*9830*/  SYNCS.PHASECHK.TRANS64.TRYWAIT P0, [R0+URZ], R3 ;  /* 0x00000003000075a7 */ /* 0x0022a400080011ff */
[----:B--2---:R-:W-:Y:S05]  /*9840*/  @!P0 NANOSLEEP.SYNCS 0x989680 ;  /* 0x009896800000895d */ /* 0x004fea0003900000 */
[----:B------:R-:W2:Y:S02]  /*9850*/  @!P0 SYNCS.PHASECHK.TRANS64 P0, [R0+URZ], R3 ;  /* 0x00000003000085a7 */ /* 0x000ea400080010ff */
[----:B--2---:R-:W-:Y:S05]  /*9860*/  @!P0 BRA `(.L_x_145) ;  /* 0xfffffffc00f08947 */ /* 0x004fea000383ffff */
[----:B------:R-:W-:Y:S05]  /*9870*/  BRA `(.L_x_146) ;  /* 0xffffff9000bc7947 */ /* 0x000fea000383ffff */
.L_x_47:
[----:B------:R-:W-:-:S07]  /*9880*/  MOV R0, UR5 ;  /* 0x0000000500007c02 */ /* 0x000fce0008000f00 */
.L_x_147:
[----:B-1----:R1:W2:Y:S02]  /*9890*/  SYNCS.PHASECHK.TRANS64.TRYWAIT P0, [R0+URZ], R3 ;  /* 0x00000003000075a7 */ /* 0x0022a400080011ff */
[----:B--2---:R-:W-:Y:S05]  /*98a0*/  @!P0 NANOSLEEP.SYNCS 0x989680 ;  /* 0x009896800000895d */ /* 0x004fea0003900000 */
[----:B------:R-:W2:Y:S02]  /*98b0*/  @!P0 SYNCS.PHASECHK.TRANS64 P0, [R0+URZ], R3 ;  /* 0x00000003000085a7 */ /* 0x000ea400080010ff */
[----:B--2---:R-:W-:Y:S05]  /*98c0*/  @!P0 BRA `(.L_x_147) ;  /* 0xfffffffc00f08947 */ /* 0x004fea000383ffff */
[----:B------:R-:W-:Y:S05]  /*98d0*/  BRA `(.L_x_148) ;  /* 0xffffff9000c87947 */ /* 0x000fea000383ffff */
.L_x_48:
[----:B------:R-:W-:-:S07]  /*98e0*/  MOV R0, UR5 ;  /* 0x0000000500007c02 */ /* 0x000fce0008000f00 */
.L_x_149:
[----:B-1----:R1:W2:Y:S02]  /*98f0*/  SYNCS.PHASECHK.TRANS64.TRYWAIT P0, [R0+URZ], R3 ;  /* 0x00000003000075a7 */ /* 0x0022a400080011ff */
[----:B--2---:R-:W-:Y:S05]  /*9900*/  @!P0 NANOSLEEP.SYNCS 0x989680 ;  /* 0x009896800000895d */ /* 0x004fea0003900000 */
[----:B------:R-:W2:Y:S02]  /*9910*/  @!P0 SYNCS.PHASECHK.TRANS64 P0, [R0+URZ], R3 ;  /* 0x00000003000085a7 */ /* 0x000ea400080010ff */
[----:B--2---:R-:W-:Y:S05]  /*9920*/  @!P0 BRA `(.L_x_149) ;  /* 0xfffffffc00f08947 */ /* 0x004fea000383ffff */
[----:B------:R-:W-:Y:S05]  /*9930*/  BRA `(.L_x_150) ;  /* 0xffffff9000d47947 */ /* 0x000fea000383ffff */
.L_x_49:
[----:B------:R-:W-:-:S07]  /*9940*/  MOV R0, UR5 ;  /* 0x0000000500007c02 */ /* 0x000fce0008000f00 */
.L_x_151:
[----:B-1----:R1:W2:Y:S02]  /*9950*/  SYNCS.PHASECHK.TRANS64.TRYWAIT P0, [R0+URZ], R3 ;  /* 0x00000003000075a7 */ /* 0x0022a400080011ff */
[----:B--2---:R-:W-:Y:S05]  /*9960*/  @!P0 NANOSLEEP.SYNCS 0x989680 ;  /* 0x009896800000895d */ /* 0x004fea0003900000 */
[----:B------:R-:W2:Y:S02]  /*9970*/  @!P0 SYNCS.PHASECHK.TRANS64 P0, [R0+URZ], R3 ;  /* 0x00000003000085a7 */ /* 0x000ea400080010ff */
[----:B--2---:R-:W-:Y:S05]  /*9980*/  @!P0 BRA `(.L_x_151) ;  /* 0xfffffffc00f08947 */ /* 0x004fea000383ffff */
[----:B------:R-:W-:Y:S05]  /*9990*/  BRA `(.L_x_152) ;  /* 0xffffff9000e07947 */ /* 0x000fea000383ffff */
.L_x_50:
[----:B------:R-:W-:-:S07]  /*99a0*/  MOV R0, UR5 ;  /* 0x0000000500007c02 */ /* 0x000fce0008000f00 */
.L_x_153:
[----:B-1----:R1:W2:Y:S02]  /*99b0*/  SYNCS.PHASECHK.TRANS64.TRYWAIT P0, [R0+URZ], R3 ;  /* 0x00000003000075a7 */ /* 0x0022a400080011ff */
[----:B--2---:R-:W-:Y:S05]  /*99c0*/  @!P0 NANOSLEEP.SYNCS 0x989680 ;  /* 0x009896800000895d */ /* 0x004fea0003900000 */
[----:B------:R-:W2:Y:S02]  /*99d0*/  @!P0 SYNCS.PHASECHK.TRANS64 P0, [R0+URZ], R3 ;  /* 0x00000003000085a7 */ /* 0x000ea400080010ff */
[----:B--2---:R-:W-:Y:S05]  /*99e0*/  @!P0 BRA `(.L_x_153) ;  /* 0xfffffffc00f08947 */ /* 0x004fea000383ffff */
[----:B------:R-:W-:Y:S05]  /*99f0*/  BRA `(.L_x_154) ;  /* 0xffffff9000ec7947 */ /* 0x000fea000383ffff */
.L_x_51:
[----:B------:R-:W-:-:S07]  /*9a00*/  MOV R0, UR5 ;  /* 0x0000000500007c02 */ /* 0x000fce0008000f00 */
.L_x_155:
[----:B-1----:R1:W2:Y:S02]  /*9a10*/  SYNCS.PHASECHK.TRANS64.TRYWAIT P0, [R0+URZ], R3 ;  /* 0x00000003000075a7 */ /* 0x0022a400080011ff */
[----:B--2---:R-:W-:Y:S05]  /*9a20*/  @!P0 NANOSLEEP.SYNCS 0x989680 ;  /* 0x009896800000895d */ /* 0x004fea0003900000 */
[----:B------:R-:W2:Y:S02]  /*9a30*/  @!P0 SYNCS.PHASECHK.TRANS64 P0, [R0+URZ], R3 ;  /* 0x00000003000085a7 */ /* 0x000ea400080010ff */
[----:B--2---:R-:W-:Y:S05]  /*9a40*/  @!P0 BRA `(.L_x_155) ;  /* 0xfffffffc00f08947 */ /* 0x004fea000383ffff */
[----:B------:R-:W-:Y:S05]  /*9a50*/  BRA `(.L_x_156) ;  /* 0xffffff9000f87947 */ /* 0x000fea000383ffff */
.L_x_52:
[----:B------:R-:W-:-:S07]  /*9a60*/  MOV R0, UR5 ;  /* 0x0000000500007c02 */ /* 0x000fce0008000f00 */
.L_x_157:
[----:B-1----:R1:W2:Y:S02]  /*9a70*/  SYNCS.PHASECHK.TRANS64.TRYWAIT P0, [R0+URZ], R3 ;  /* 0x00000003000075a7 */ /* 0x0022a400080011ff */
[----:B--2---:R-:W-:Y:S05]  /*9a80*/  @!P0 NANOSLEEP.SYNCS 0x989680 ;  /* 0x009896800000895d */ /* 0x004fea0003900000 */
[----:B------:R-:W2:Y:S02]  /*9a90*/  @!P0 SYNCS.PHASECHK.TRANS64 P0, [R0+URZ], R3 ;  /* 0x00000003000085a7 */ /* 0x000ea400080010ff */
[----:B--2---:R-:W-:Y:S05]  /*9aa0*/  @!P0 BRA `(.L_x_157) ;  /* 0xfffffffc00f08947 */ /* 0x004fea000383ffff */
[----:B------:R-:W-:Y:S05]  /*9ab0*/  BRA `(.L_x_158) ;  /* 0xffffff9400047947 */ /* 0x000fea000383ffff */
.L_x_53:
[----:B------:R-:W-:-:S07]  /*9ac0*/  MOV R0, UR5 ;  /* 0x0000000500007c02 */ /* 0x000fce0008000f00 */
.L_x_159:
[----:B-1----:R1:W2:Y:S02]  /*9ad0*/  SYNCS.PHASECHK.TRANS64.TRYWAIT P0, [R0+URZ], R3 ;  /* 0x00000003000075a7 */ /* 0x0022a400080011ff */
[----:B--2---:R-:W-:Y:S05]  /*9ae0*/  @!P0 NANOSLEEP.SYNCS 0x989680 ;  /* 0x009896800000895d */ /* 0x004fea0003900000 */
[----:B------:R-:W2:Y:S02]  /*9af0*/  @!P0 SYNCS.PHASECHK.TRANS64 P0, [R0+URZ], R3 ;  /* 0x00000003000085a7 */ /* 0x000ea400080010ff */
[----:B--2---:R-:W-:Y:S05]  /*9b00*/  @!P0 BRA `(.L_x_159) ;  /* 0xfffffffc00f08947 */ /* 0x004fea000383ffff */
[----:B------:R-:W-:Y:S05]  /*9b10*/  BRA `(.L_x_160) ;  /* 0xffffff9400107947 */ /* 0x000fea000383ffff */
.L_x_54:
[----:B------:R-:W-:-:S07]  /*9b20*/  MOV R0, UR5 ;  /* 0x0000000500007c02 */ /* 0x000fce0008000f00 */
.L_x_161:
[----:B-1----:R1:W2:Y:S02]  /*9b30*/  SYNCS.PHASECHK.TRANS64.TRYWAIT P0, [R0+URZ], R3 ;  /* 0x00000003000075a7 */ /* 0x0022a400080011ff */
[----:B--2---:R-:W-:Y:S05]  /*9b40*/  @!P0 NANOSLEEP.SYNCS 0x989680 ;  /* 0x009896800000895d */ /* 0x004fea0003900000 */
[----:B------:R-:W2:Y:S02]  /*9b50*/  @!P0 SYNCS.PHASECHK.TRANS64 P0, [R0+URZ], R3 ;  /* 0x00000003000085a7 */ /* 0x000ea400080010ff */
[----:B--2---:R-:W-:Y:S05]  /*9b60*/  @!P0 BRA `(.L_x_161) ;  /* 0xfffffffc00f08947 */ /* 0x004fea000383ffff */
[----:B------:R-:W-:Y:S05]  /*9b70*/  BRA `(.L_x_162) ;  /* 0xffffff94001c7947 */ /* 0x000fea000383ffff */
.L_x_55:
[----:B------:R-:W-:-:S07]  /*9b80*/  MOV R0, UR5 ;  /* 0x0000000500007c02 */ /* 0x000fce0008000f00 */
.L_x_163:
[----:B-1----:R1:W2:Y:S02]  /*9b90*/  SYNCS.PHASECHK.TRANS64.TRYWAIT P0, [R0+URZ], R3 ;  /* 0x00000003000075a7 */ /* 0x0022a400080011ff */
[----:B--2---:R-:W-:Y:S05]  /*9ba0*/  @!P0 NANOSLEEP.SYNCS 0x989680 ;  /* 0x009896800000895d */ /* 0x004fea0003900000 */
[----:B------:R-:W2:Y:S02]  /*9bb0*/  @!P0 SYNCS.PHASECHK.TRANS64 P0, [R0+URZ], R3 ;  /* 0x00000003000085a7 */ /* 0x000ea400080010ff */
[----:B--2---:R-:W-:Y:S05]  /*9bc0*/  @!P0 BRA `(.L_x_163) ;  /* 0xfffffffc00f08947 */ /* 0x004fea000383ffff */
[----:B------:R-:W-:Y:S05]  /*9bd0*/  BRA `(.L_x_164) ;  /* 0xffffff9400287947 */ /* 0x000fea000383ffff */
.L_x_56:
[----:B------:R-:W-:-:S07]  /*9be0*/  MOV R0, UR5 ;  /* 0x0000000500007c02 */ /* 0x000fce0008000f00 */
.L_x_165:
[----:B-1----:R1:W2:Y:S02]  /*9bf0*/  SYNCS.PHASECHK.TRANS64.TRYWAIT P0, [R0+URZ], R3 ;  /* 0x00000003000075a7 */ /* 0x0022a400080011ff */
[----:B--2---:R-:W-:Y:S05]  /*9c00*/  @!P0 NANOSLEEP.SYNCS 0x989680 ;  /* 0x009896800000895d */ /* 0x004fea0003900000 */
[----:B------:R-:W2:Y:S02]  /*9c10*/  @!P0 SYNCS.PHASECHK.TRANS64 P0, [R0+URZ], R3 ;  /* 0x00000003000085a7 */ /* 0x000ea400080010ff */
[----:B--2---:R-:W-:Y:S05]  /*9c20*/  @!P0 BRA `(.L_x_165) ;  /* 0xfffffffc00f08947 */ /* 0x004fea000383ffff */
[----:B------:R-:W-:Y:S05]  /*9c30*/  BRA `(.L_x_166) ;  /* 0xffffff9400347947 */ /* 0x000fea000383ffff */
.L_x_57:
[----:B------:R-:W-:-:S07]  /*9c40*/  MOV R0, UR5 ;  /* 0x0000000500007c02 */ /* 0x000fce0008000f00 */
.L_x_167:
[----:B-1----:R1:W2:Y:S02]  /*9c50*/  SYNCS.PHASECHK.TRANS64.TRYWAIT P0, [R0+URZ], R3 ;  /* 0x00000003000075a7 */ /* 0x0022a400080011ff */
[----:B--2---:R-:W-:Y:S05]  /*9c60*/  @!P0 NANOSLEEP.SYNCS 0x989680 ;  /* 0x009896800000895d */ /* 0x004fea0003900000 */
[----:B------:R-:W2:Y:S02]  /*9c70*/  @!P0 SYNCS.PHASECHK.TRANS64 P0, [R0+URZ], R3 ;  /* 0x00000003000085a7 */ /* 0x000ea400080010ff */
[----:B--2---:R-:W-:Y:S05]  /*9c80*/  @!P0 BRA `(.L_x_167) ;  /* 0xfffffffc00f08947 */ /* 0x004fea000383ffff */
[----:B------:R-:W-:Y:S05]  /*9c90*/  BRA `(.L_x_168) ;  /* 0xffffff9400407947 */ /* 0x000fea000383ffff */
.L_x_58:
[----:B------:R-:W-:-:S07]  /*9ca0*/  MOV R0, UR5 ;  /* 0x0000000500007c02 */ /* 0x000fce0008000f00 */
.L_x_169:
[----:B-1----:R1:W2:Y:S02]  /*9cb0*/  SYNCS.PHASECHK.TRANS64.TRYWAIT P0, [R0+URZ], R3 ;  /* 0x00000003000075a7 */ /* 0x0022a400080011ff */
[----:B--2---:R-:W-:Y:S05]  /*9cc0*/  @!P0 NANOSLEEP.SYNCS 0x989680 ;  /* 0x009896800000895d */ /* 0x004fea0003900000 */
[----:B------:R-:W2:Y:S02]  /*9cd0*/  @!P0 SYNCS.PHASECHK.TRANS64 P0, [R0+URZ], R3 ;  /* 0x00000003000085a7 */ /* 0x000ea400080010ff */
[----:B--2---:R-:W-:Y:S05]  /*9ce0*/  @!P0 BRA `(.L_x_169) ;  /* 0xfffffffc00f08947 */ /* 0x004fea000383ffff */
[----:B------:R-:W-:Y:S05]  /*9cf0*/  BRA `(.L_x_170) ;  /* 0xffffff94004c7947 */ /* 0x000fea000383ffff */
.L_x_61:
[----:B-1----:R1:W2:Y:S02]  /*9d00*/  SYNCS.PHASECHK.TRANS64.TRYWAIT P0, [R2+URZ+0x190], R5 ;  /* 0x00019005020075a7 */ /* 0x0022a400080011ff */
[----:B--2---:R-:W-:Y:S05]  /*9d10*/  @!P0 NANOSLEEP.SYNCS 0x989680 ;  /* 0x009896800000895d */ /* 0x004fea0003900000 */
[----:B------:R-:W2:Y:S02]  /*9d20*/  @!P0 SYNCS.PHASECHK.TRANS64 P0, [R2+URZ+0x190], R5 ;  /* 0x00019005020085a7 */ /* 0x000ea400080010ff */
[----:B--2---:R-:W-:Y:S05]  /*9d30*/  @!P0 BRA `(.L_x_61) ;  /* 0xfffffffc00f08947 */ /* 0x004fea000383ffff */
[----:B------:R-:W-:Y:S05]  /*9d40*/  BRA `(.L_x_171) ;  /* 0xffffff9400a87947 */ /* 0x000fea000383ffff */
.L_x_62:
[----:B------:R-:W-:-:S07]  /*9d50*/  MOV R2, UR4 ;  /* 0x0000000400027c02 */ /* 0x000fce0008000f00 */
.L_x_172:
[----:B-1----:R1:W2:Y:S02]  /*9d60*/  SYNCS.PHASECHK.TRANS64.TRYWAIT P0, [R2+URZ+0x140], R5 ;  /* 0x00014005020075a7 */ /* 0x0022a400080011ff */
[----:B--2---:R-:W-:Y:S05]  /*9d70*/  @!P0 NANOSLEEP.SYNCS 0x989680 ;  /* 0x009896800000895d */ /* 0x004fea0003900000 */
[----:B------:R-:W2:Y:S02]  /*9d80*/  @!P0 SYNCS.PHASECHK.TRANS64 P0, [R2+URZ+0x140], R5 ;  /* 0x00014005020085a7 */ /* 0x000ea400080010ff */
[----:B--2---:R-:W-:Y:S05]  /*9d90*/  @!P0 BRA `(.L_x_172) ;  /* 0xfffffffc00f08947 */ /* 0x004fea000383ffff */
[----:B------:R-:W-:Y:S05]  /*9da0*/  BRA `(.L_x_173) ;  /* 0xffffff9400b87947 */ /* 0x000fea000383ffff */
.L_x_63:
[----:B-1----:R1:W2:Y:S02]  /*9db0*/  SYNCS.PHASECHK.TRANS64.TRYWAIT P1, [R2+URZ+0x130], R5 ;  /* 0x00013005020075a7 */ /* 0x0022a400080211ff */
[----:B--2---:R-:W-:Y:S05]  /*9dc0*/  @!P1 NANOSLEEP.SYNCS 0x989680 ;  /* 0x009896800000995d */ /* 0x004fea0003900000 */
[----:B------:R-:W2:Y:S02]  /*9dd0*/  @!P1 SYNCS.PHASECHK.TRANS64 P1, [R2+URZ+0x130], R5 ;  /* 0x00013005020095a7 */ /* 0x000ea400080210ff */
[----:B--2---:R-:W-:Y:S05]  /*9de0*/  @!P1 BRA `(.L_x_63) ;  /* 0xfffffffc00f09947 */ /* 0x004fea000383ffff */
[----:B------:R-:W-:Y:S05]  /*9df0*/  BRA `(.L_x_174) ;  /* 0xffffff9400e87947 */ /* 0x000fea000383ffff */
.L_x_66:
[----:B------:R-:W-:-:S07]  /*9e00*/  MOV R0, UR4 ;  /* 0x0000000400007c02 */ /* 0x000fce0008000f00 */
.L_x_175:
[----:B-1----:R1:W2:Y:S02]  /*9e10*/  SYNCS.PHASECHK.TRANS64.TRYWAIT P0, [R0+URZ+0x140], R3 ;  /* 0x00014003000075a7 */ /* 0x0022a400080011ff */
[----:B--2---:R-:W-:Y:S05]  /*9e20*/  @!P0 NANOSLEEP.SYNCS 0x989680 ;  /* 0x009896800000895d */ /* 0x004fea0003900000 */
[----:B------:R-:W2:Y:S02]  /*9e30*/  @!P0 SYNCS.PHASECHK.TRANS64 P0, [R0+URZ+0x140], R3 ;  /* 0x00014003000085a7 */ /* 0x000ea400080010ff */
[----:B--2---:R-:W-:Y:S05]  /*9e40*/  @!P0 BRA `(.L_x_175) ;  /* 0xfffffffc00f08947 */ /* 0x004fea000383ffff */
[----:B------:R-:W-:Y:S05]  /*9e50*/  BRA `(.L_x_65) ;  /* 0xffffff98003c7947 */ /* 0x000fea000383ffff */
.L_x_75:
[----:B-1----:R-:W-:-:S04]  /*9e60*/  MOV R0, UR5 ;  /* 0x0000000500007c02 */ /* 0x002fc80008000f00 */
[----:B------:R1:W2:Y:S03]  /*9e70*/  SYNCS.PHASECHK.TRANS64.TRYWAIT P0, [R0+URZ+0x8], R7 ;  /* 0x00000807000075a7 */ /* 0x0002a600080011ff */
[----:B--2---:R-:W-:Y:S05]  /*9e80*/  @!P0 NANOSLEEP.SYNCS 0x989680 ;  /* 0x009896800000895d */ /* 0x004fea0003900000 */
[----:B------:R-:W2:Y:S02]  /*9e90*/  @!P0 SYNCS.PHASECHK.TRANS64 P0, [R0+URZ+0x8], R7 ;  /* 0x00000807000085a7 */ /* 0x000ea400080010ff */
[----:B--2---:R-:W-:Y:S05]  /*9ea0*/  @!P0 BRA `(.L_x_75) ;  /* 0xfffffffc00ec8947 */ /* 0x004fea000383ffff */
[----:B------:R-:W-:Y:S05]  /*9eb0*/  BRA `(.L_x_74) ;  /* 0xffffff9800f07947 */ /* 0x000fea000383ffff */
.L_x_77:
[----:B------:R-:W-:Y:S01]  /*9ec0*/  BSSY B0, `(.L_x_176) ;  /* 0x0000006000007945 */ /* 0x000fe20003800000 */
[----:B------:R-:W-:-:S07]  /*9ed0*/  MOV R15, 0xffffffff ;  /* 0xffffffff000f7802 */ /* 0x000fce0000000f00 */
[----:B-1---5:R-:W-:Y:S05]  /*9ee0*/  WARPSYNC.COLLECTIVE R15, `(.L_x_177) ;  /* 0x000000000f0c7348 */ /* 0x022fea0003c00000 */
[----:B------:R-:W-:Y:S02]  /*9ef0*/  ELECT P6, UR79, PT ;  /* 0x00000000004f782f */ /* 0x000fe400038c0000 */
[----:B------:R-:W-:Y:S01]  /*9f00*/  MOV R14, UR79 ;  /* 0x0000004f000e7c02 */ /* 0x000fe20008000f00 */
[----:B-1---5:R-:W-:Y:S10]  /*9f10*/  ENDCOLLECTIVE ;  /* 0x000000000000791b */ /* 0x022ff40003800000 */
.L_x_177:
[----:B------:R-:W-:Y:S05]  /*9f20*/  BSYNC B0 ;  /* 0x0000000000007941 */ /* 0x000fea0003800000 */
.L_x_176:
[----:B------:R-:W-:Y:S01]  /*9f30*/  PLOP3.LUT P0, PT, P6, PT, PT, 0x80, 0x8 ;  /* 0x000000000008781c */ /* 0x000fe2000370f070 */
[----:B------:R-:W-:-:S12]  /*9f40*/  BRA `(.L_x_178) ;  /* 0xffffff9c001c7947 */ /* 0x000fd8000383ffff */
.L_x_79:
[----:B-1----:R-:W-:-:S04]  /*9f50*/  MOV R0, UR5 ;  /* 0x0000000500007c02 */ /* 0x002fc80008000f00 */
[----:B------:R1:W2:Y:S03]  /*9f60*/  SYNCS.PHASECHK.TRANS64.TRYWAIT P0, [R0+URZ+0x8], R5 ;  /* 0x00000805000075a7 */ /* 0x0002a600080011ff */
[----:B--2---:R-:W-:Y:S05]  /*9f70*/  @!P0 NANOSLEEP.SYNCS 0x989680 ;  /* 0x009896800000895d */ /* 0x004fea0003900000 */
[----:B------:R-:W2:Y:S02]  /*9f80*/  @!P0 SYNCS.PHASECHK.TRANS64 P0, [R0+URZ+0x8], R5 ;  /* 0x00000805000085a7 */ /* 0x000ea400080010ff */
[----:B--2---:R-:W-:Y:S05]  /*9f90*/  @!P0 BRA `(.L_x_79) ;  /* 0xfffffffc00ec8947 */ /* 0x004fea000383ffff */
[----:B------:R-:W-:Y:S05]  /*9fa0*/  BRA `(.L_x_78) ;  /* 0xffffff9c00207947 */ /* 0x000fea000383ffff */
.L_x_80:
[----:B-1----:R1:W2:Y:S02]  /*9fb0*/  SYNCS.PHASECHK.TRANS64.TRYWAIT P0, [R0+URZ+0x130], R5 ;  /* 0x00013005000075a7 */ /* 0x0022a400080011ff */
[----:B--2---:R-:W-:Y:S05]  /*9fc0*/  @!P0 NANOSLEEP.SYNCS 0x989680 ;  /* 0x009896800000895d */ /* 0x004fea0003900000 */
[----:B------:R-:W2:Y:S02]  /*9fd0*/  @!P0 SYNCS.PHASECHK.TRANS64 P0, [R0+URZ+0x130], R5 ;  /* 0x00013005000085a7 */ /* 0x000ea400080010ff */
[----:B--2---:R-:W-:Y:S05]  /*9fe0*/  @!P0 BRA `(.L_x_80) ;  /* 0xfffffffc00f08947 */ /* 0x004fea000383ffff */
[----:B------:R-:W-:Y:S05]  /*9ff0*/  BRA `(.L_x_179) ;  /* 0xffffff9c00fc7947 */ /* 0x000fea000383ffff */
.L_x_82:
[----:B------:R-:W-:-:S07]  /*a000*/  MOV R0, UR23 ;  /* 0x0000001700007c02 */ /* 0x000fce0008000f00 */
.L_x_180:
[----:B-1----:R1:W2:Y:S02]  /*a010*/  SYNCS.PHASECHK.TRANS64.TRYWAIT P0, [R0+URZ+0x170], R5 ;  /* 0x00017005000075a7 */ /* 0x0022a400080011ff */
[----:B--2---:R-:W-:Y:S05]  /*a020*/  @!P0 NANOSLEEP.SYNCS 0x989680 ;  /* 0x009896800000895d */ /* 0x004fea0003900000 */
[----:B------:R-:W2:Y:S02]  /*a030*/  @!P0 SYNCS.PHASECHK.TRANS64 P0, [R0+URZ+0x170], R5 ;  /* 0x00017005000085a7 */ /* 0x000ea400080010ff */
[----:B--2---:R-:W-:Y:S05]  /*a040*/  @!P0 BRA `(.L_x_180) ;  /* 0xfffffffc00f08947 */ /* 0x004fea000383ffff */
[----:B------:R-:W-:Y:S05]  /*a050*/  BRA `(.L_x_181) ;  /* 0xffffffa000487947 */ /* 0x000fea000383ffff */
.L_x_85:
[----:B------:R-:W-:Y:S07]  /*a060*/  MOV R0, UR5 ;  /* 0x0000000500007c02 */ /* 0x000fee0008000f00 */
.L_x_182:
[----:B-1----:R1:W2:Y:S02]  /*a070*/  SYNCS.PHASECHK.TRANS64.TRYWAIT P0, [R0+URZ], R5 ;  /* 0x00000005000075a7 */ /* 0x0022a400080011ff */
[----:B--2---:R-:W-:Y:S05]  /*a080*/  @!P0 NANOSLEEP.SYNCS 0x989680 ;  /* 0x009896800000895d */ /* 0x004fea0003900000 */
[----:B------:R-:W2:Y:S02]  /*a090*/  @!P0 SYNCS.PHASECHK.TRANS64 P0, [R0+URZ], R5 ;  /* 0x00000005000085a7 */ /* 0x000ea400080010ff */
[----:B--2---:R-:W-:Y:S05]  /*a0a0*/  @!P0 BRA `(.L_x_182) ;  /* 0xfffffffc00f08947 */ /* 0x004fea000383ffff */
[----:B------:R-:W-:Y:S05]  /*a0b0*/  BRA `(.L_x_84) ;  /* 0xffffffa0005c7947 */ /* 0x000fea000383ffff */
.L_x_89:
[----:B-1----:R-:W-:-:S07]  /*a0c0*/  MOV R0, UR4 ;  /* 0x0000000400007c02 */ /* 0x002fce0008000f00 */
.L_x_183:
[----:B-1----:R1:W2:Y:S02]  /*a0d0*/  SYNCS.PHASECHK.TRANS64.TRYWAIT P0, [R0+URZ], R3 ;  /* 0x00000003000075a7 */ /* 0x0022a400080011ff */
[----:B--2---:R-:W-:Y:S05]  /*a0e0*/  @!P0 NANOSLEEP.SYNCS 0x989680 ;  /* 0x009896800000895d */ /* 0x004fea0003900000 */
[----:B------:R-:W2:Y:S02]  /*a0f0*/  @!P0 SYNCS.PHASECHK.TRANS64 P0, [R0+URZ], R3 ;  /* 0x00000003000085a7 */ /* 0x000ea400080010ff */
[----:B--2---:R-:W-:Y:S05]  /*a100*/  @!P0 BRA `(.L_x_183) ;  /* 0xfffffffc00f08947 */ /* 0x004fea000383ffff */
[----:B------:R-:W-:Y:S05]  /*a110*/  BRA `(.L_x_184) ;  /* 0xffffffa400287947 */ /* 0x000fea000383ffff */
.L_x_90:
[----:B------:R-:W-:-:S07]  /*a120*/  MOV R0, UR5 ;  /* 0x0000000500007c02 */ /* 0x000fce0008000f00 */
.L_x_185:
[----:B-1----:R1:W2:Y:S02]  /*a130*/  SYNCS.PHASECHK.TRANS64.TRYWAIT P0, [R0+URZ], R3 ;  /* 0x00000003000075a7 */ /* 0x0022a400080011ff */
[----:B--2---:R-:W-:Y:S05]  /*a140*/  @!P0 NANOSLEEP.SYNCS 0x989680 ;  /* 0x009896800000895d */ /* 0x004fea0003900000 */
[----:B------:R-:W2:Y:S02]  /*a150*/  @!P0 SYNCS.PHASECHK.TRANS64 P0, [R0+URZ], R3 ;  /* 0x00000003000085a7 */ /* 0x000ea400080010ff */
[----:B--2---:R-:W-:Y:S05]  /*a160*/  @!P0 BRA `(.L_x_185) ;  /* 0xfffffffc00f08947 */ /* 0x004fea000383ffff */
[----:B------:R-:W-:Y:S05]  /*a170*/  BRA `(.L_x_186) ;  /* 0xffffffa400347947 */ /* 0x000fea000383ffff */
.L_x_91:
[----:B------:R-:W-:-:S07]  /*a180*/  MOV R0, UR5 ;  /* 0x0000000500007c02 */ /* 0x000fce0008000f00 */
.L_x_187:
[----:B-1----:R1:W2:Y:S02]  /*a190*/  SYNCS.PHASECHK.TRANS64.TRYWAIT P0, [R0+URZ], R3 ;  /* 0x00000003000075a7 */ /* 0x0022a400080011ff */
[----:B--2---:R-:W-:Y:S05]  /*a1a0*/  @!P0 NANOSLEEP.SYNCS 0x989680 ;  /* 0x009896800000895d */ /* 0x004fea0003900000 */
[----:B------:R-:W2:Y:S02]  /*a1b0*/  @!P0 SYNCS.PHASECHK.TRANS64 P0, [R0+URZ], R3 ;  /* 0x00000003000085a7 */ /* 0x000ea400080010ff */
[----:B--2---:R-:W-:Y:S05]  /*a1c0*/  @!P0 BRA `(.L_x_187) ;  /* 0xfffffffc00f08947 */ /* 0x004fea000383ffff */
[----:B------:R-:W-:Y:S05]  /*a1d0*/  BRA `(.L_x_188) ;  /* 0xffffffa400407947 */ /* 0x000fea000383ffff */
.L_x_94:
[----:B------:R-:W-:-:S07]  /*a1e0*/  MOV R0, UR17 ;  /* 0x0000001100007c02 */ /* 0x000fce0008000f00 */
.L_x_189:
[----:B-1----:R1:W2:Y:S02]  /*a1f0*/  SYNCS.PHASECHK.TRANS64.TRYWAIT P1, [R0+URZ+0x1b0], R3 ;  /* 0x0001b003000075a7 */ /* 0x0022a400080211ff */
[----:B--2---:R-:W-:Y:S05]  /*a200*/  @!P1 NANOSLEEP.SYNCS 0x989680 ;  /* 0x009896800000995d */ /* 0x004fea0003900000 */
[----:B------:R-:W2:Y:S02]  /*a210*/  @!P1 SYNCS.PHASECHK.TRANS64 P1, [R0+URZ+0x1b0], R3 ;  /* 0x0001b003000095a7 */ /* 0x000ea400080210ff */
[----:B--2---:R-:W-:Y:S05]  /*a220*/  @!P1 BRA `(.L_x_189) ;  /* 0xfffffffc00f09947 */ /* 0x004fea000383ffff */
[----:B------:R-:W-:Y:S05]  /*a230*/  BRA `(.L_x_190) ;  /* 0xffffffa4008c7947 */ /* 0x000fea000383ffff */
.L_x_99:
[----:B--2---:R2:W3:Y:S02]  /*a240*/  SYNCS.PHASECHK.TRANS64.TRYWAIT P0, [R12+URZ+0x130], R9 ;  /* 0x000130090c0075a7 */ /* 0x0044e400080011ff */
[----:B---3--:R-:W-:Y:S05]  /*a250*/  @!P0 NANOSLEEP.SYNCS 0x989680 ;  /* 0x009896800000895d */ /* 0x008fea0003900000 */
[----:B------:R-:W3:Y:S02]  /*a260*/  @!P0 SYNCS.PHASECHK.TRANS64 P0, [R12+URZ+0x130], R9 ;  /* 0x000130090c0085a7 */ /* 0x000ee400080010ff */
[----:B---3--:R-:W-:Y:S05]  /*a270*/  @!P0 BRA `(.L_x_99) ;  /* 0xfffffffc00f08947 */ /* 0x008fea000383ffff */
[----:B------:R-:W-:Y:S05]  /*a280*/  BRA `(.L_x_191) ;  /* 0xffffffa800b07947 */ /* 0x000fea000383ffff */
.L_x_102:
[----:B------:R-:W-:Y:S07]  /*a290*/  MOV R0, UR21 ;  /* 0x0000001500007c02 */ /* 0x000fee0008000f00 */
.L_x_192:
[----:B--2---:R2:W3:Y:S02]  /*a2a0*/  SYNCS.PHASECHK.TRANS64.TRYWAIT P2, [R0+URZ+0x128], R11 ;  /* 0x0001280b000075a7 */ /* 0x0044e400080411ff */
[----:B---3--:R-:W-:Y:S05]  /*a2b0*/  @!P2 NANOSLEEP.SYNCS 0x989680 ;  /* 0x009896800000a95d */ /* 0x008fea0003900000 */
[----:B------:R-:W3:Y:S02]  /*a2c0*/  @!P2 SYNCS.PHASECHK.TRANS64 P2, [R0+URZ+0x128], R11 ;  /* 0x0001280b0000a5a7 */ /* 0x000ee400080410ff */
[----:B---3--:R-:W-:Y:S05]  /*a2d0*/  @!P2 BRA `(.L_x_192) ;  /* 0xfffffffc00f0a947 */ /* 0x008fea000383ffff */
[----:B------:R-:W-:Y:S05]  /*a2e0*/  BRA `(.L_x_101) ;  /* 0xffffffb000187947 */ /* 0x000fea000383ffff */
.L_x_105:
[----:B--2---:R-:W-:Y:S07]  /*a2f0*/  MOV R0, UR21 ;  /* 0x0000001500007c02 */ /* 0x004fee0008000f00 */
.L_x_193:
[----:B--2---:R2:W3:Y:S02]  /*a300*/  SYNCS.PHASECHK.TRANS64.TRYWAIT P0, [R0+URZ+0x110], R9 ;  /* 0x00011009000075a7 */ /* 0x0044e400080011ff */
[----:B---3--:R-:W-:Y:S05]  /*a310*/  @!P0 NANOSLEEP.SYNCS 0x989680 ;  /* 0x009896800000895d */ /* 0x008fea0003900000 */
[----:B------:R-:W3:Y:S02]  /*a320*/  @!P0 SYNCS.PHASECHK.TRANS64 P0, [R0+URZ+0x110], R9 ;  /* 0x00011009000085a7 */ /* 0x000ee400080010ff */
[----:B---3--:R-:W-:Y:S05]  /*a330*/  @!P0 BRA `(.L_x_193) ;  /* 0xfffffffc00f08947 */ /* 0x008fea000383ffff */
[----:B------:R-:W-:Y:S05]  /*a340*/  BRA `(.L_x_194) ;  /* 0xffffffb000747947 */ /* 0x000fea000383ffff */
.L_x_106:
[----:B------:R-:W-:Y:S07]  /*a350*/  MOV R0, UR21 ;  /* 0x0000001500007c02 */ /* 0x000fee0008000f00 */
.L_x_195:
[----:B--2---:R2:W3:Y:S02]  /*a360*/  SYNCS.PHASECHK.TRANS64.TRYWAIT P0, [R0+URZ+0x118], R9 ;  /* 0x00011809000075a7 */ /* 0x0044e400080011ff */
[----:B---3--:R-:W-:Y:S05]  /*a370*/  @!P0 NANOSLEEP.SYNCS 0x989680 ;  /* 0x009896800000895d */ /* 0x008fea0003900000 */
[----:B------:R-:W3:Y:S02]  /*a380*/  @!P0 SYNCS.PHASECHK.TRANS64 P0, [R0+URZ+0x118], R9 ;  /* 0x00011809000085a7 */ /* 0x000ee400080010ff */
[----:B---3--:R-:W-:Y:S05]  /*a390*/  @!P0 BRA `(.L_x_195) ;  /* 0xfffffffc00f08947 */ /* 0x008fea000383ffff */
[----:B------:R-:W-:Y:S05]  /*a3a0*/  BRA `(.L_x_196) ;  /* 0xffffffb000ac7947 */ /* 0x000fea000383ffff */
.L_x_108:
[----:B------:R-:W-:-:S07]  /*a3b0*/  MOV R0, UR21 ;  /* 0x0000001500007c02 */ /* 0x000fce0008000f00 */
.L_x_197:
[----:B---3--:R3:W4:Y:S02]  /*a3c0*/  SYNCS.PHASECHK.TRANS64.TRYWAIT P0, [R0+URZ+0x110], R3 ;  /* 0x00011003000075a7 */ /* 0x00872400080011ff */
[----:B----4-:R-:W-:Y:S05]  /*a3d0*/  @!P0 NANOSLEEP.SYNCS 0x989680 ;  /* 0x009896800000895d */ /* 0x010fea0003900000 */
[----:B------:R-:W4:Y:S02]  /*a3e0*/  @!P0 SYNCS.PHASECHK.TRANS64 P0, [R0+URZ+0x110], R3 ;  /* 0x00011003000085a7 */ /* 0x000f2400080010ff */
[----:B----4-:R-:W-:Y:S05]  /*a3f0*/  @!P0 BRA `(.L_x_197) ;  /* 0xfffffffc00f08947 */ /* 0x010fea000383ffff */
[----:B------:R-:W-:Y:S05]  /*a400*/  BRA `(.L_x_198) ;  /* 0xffffffb4001c7947 */ /* 0x000fea000383ffff */
.L_x_110:
[----:B-1----:R1:W2:Y:S02]  /*a410*/  SYNCS.PHASECHK.TRANS64.TRYWAIT P0, [R3+URZ+0x130], R0 ;  /* 0x00013000030075a7 */ /* 0x0022a400080011ff */
[----:B--2---:R-:W-:Y:S05]  /*a420*/  @!P0 NANOSLEEP.SYNCS 0x989680 ;  /* 0x009896800000895d */ /* 0x004fea0003900000 */
[----:B------:R-:W2:Y:S02]  /*a430*/  @!P0 SYNCS.PHASECHK.TRANS64 P0, [R3+URZ+0x130], R0 ;  /* 0x00013000030085a7 */ /* 0x000ea400080010ff */
[----:B--2---:R-:W-:Y:S05]  /*a440*/  @!P0 BRA `(.L_x_110) ;  /* 0xfffffffc00f08947 */ /* 0x004fea000383ffff */
[----:B------:R-:W-:Y:S05]  /*a450*/  BRA `(.L_x_199) ;  /* 0xffffffb400dc7947 */ /* 0x000fea000383ffff */
.L_x_121:
[----:B--2---:R2:W1:Y:S02]  /*a460*/  SYNCS.PHASECHK.TRANS64.TRYWAIT P1, [R3+URZ+0x100], R2 ;  /* 0x00010002030075a7 */ /* 0x00446400080211ff */
[----:B-1----:R-:W-:Y:S05]  /*a470*/  @!P1 NANOSLEEP.SYNCS 0x989680 ;  /* 0x009896800000995d */ /* 0x002fea0003900000 */
[----:B------:R-:W1:Y:S02]  /*a480*/  @!P1 SYNCS.PHASECHK.TRANS64 P1, [R3+URZ+0x100], R2 ;  /* 0x00010002030095a7 */ /* 0x000e6400080210ff */
[----:B-1----:R-:W-:Y:S05]  /*a490*/  @!P1 BRA `(.L_x_121) ;  /* 0xfffffffc00f09947 */ /* 0x002fea000383ffff */
[----:B------:R-:W-:Y:S05]  /*a4a0*/  BRA `(.L_x_120) ;  /* 0xffffffc4005c7947 */ /* 0x000fea000383ffff */
.L_x_123:
[----:B--2---:R2:W4:Y:S02]  /*a4b0*/  SYNCS.PHASECHK.TRANS64.TRYWAIT P0, [R161+URZ+0x150], R4 ;  /* 0x00015004a10075a7 */ /* 0x00452400080011ff */
[----:B----4-:R-:W-:Y:S05]  /*a4c0*/  @!P0 NANOSLEEP.SYNCS 0x989680 ;  /* 0x009896800000895d */ /* 0x010fea0003900000 */
[----:B------:R-:W4:Y:S02]  /*a4d0*/  @!P0 SYNCS.PHASECHK.TRANS64 P0, [R161+URZ+0x150], R4 ;  /* 0x00015004a10085a7 */ /* 0x000f2400080010ff */
[----:B----4-:R-:W-:Y:S05]  /*a4e0*/  @!P0 BRA `(.L_x_123) ;  /* 0xfffffffc00f08947 */ /* 0x010fea000383ffff */
[----:B------:R-:W-:Y:S05]  /*a4f0*/  BRA `(.L_x_122) ;  /* 0xffffffc400b47947 */ /* 0x000fea000383ffff */
.L_x_132:
[----:B---3--:R3:W4:Y:S02]  /*a500*/  SYNCS.PHASECHK.TRANS64.TRYWAIT P0, [R197+URZ+0x100], R2 ;  /* 0x00010002c50075a7 */ /* 0x00872400080011ff */
[----:B----4-:R-:W-:Y:S05]  /*a510*/  @!P0 NANOSLEEP.SYNCS 0x989680 ;  /* 0x009896800000895d */ /* 0x010fea0003900000 */
[----:B------:R-:W4:Y:S02]  /*a520*/  @!P0 SYNCS.PHASECHK.TRANS64 P0, [R197+URZ+0x100], R2 ;  /* 0x00010002c50085a7 */ /* 0x000f2400080010ff */
[----:B----4-:R-:W-:Y:S05]  /*a530*/  @!P0 BRA `(.L_x_132) ;  /* 0xfffffffc00f08947 */ /* 0x010fea000383ffff */
[----:B------:R-:W-:Y:S05]  /*a540*/  BRA `(.L_x_131) ;  /* 0xffffffd800c47947 */ /* 0x000fea000383ffff */
        .weak           $__internal_0_$__cuda_sm10x_tcgen05_guardrail_trap_col_being_dealloced_not_returned_by_alloc
        .type           $__internal_0_$__cuda_sm10x_tcgen05_guardrail_trap_col_being_dealloced_not_returned_by_alloc,@function
        .size           $__internal_0_$__cuda_sm10x_tcgen05_guardrail_trap_col_being_dealloced_not_returned_by_alloc,($__internal_1_$__cuda_sm10x_tcgen05_guardrail_trap_phase_invalid_during_alloc - $__internal_0_$__cuda_sm10x_tcgen05_guardrail_trap_col_being_dealloced_not_returned_by_alloc)
$__internal_0_$__cuda_sm10x_tcgen05_guardrail_trap_col_being_dealloced_not_returned_by_alloc:
[----:B------:R-:W-:Y:S05]  /*a550*/  BPT.TRAP 0x1 ;  /* 0x000000040000795c */ /* 0x000fea0000300000 */
[----:B------:R-:W-:-:S04]  /*a560*/  HFMA2 R3, -RZ, RZ, 0, 0 ;  /* 0x00000000ff037431 */ /* 0x000fc800000001ff */
[----:B------:R-:W-:Y:S05]  /*a570*/  RET.REL.NODEC R2 `(_ZN7cutlass13device_kernelINS_4gemm6kernel13GemmUniversalIN4cute5tupleIJiiiiEEENS1_10collective13CollectiveMmaINS1_35MainloopSm100TmaUmmaWarpSpecializedILi16ELi2ELi4ENS5_IJNS4_1CILi2EEESB_NSA_ILi1EEEEEEEENS5_IJNSA_ILi256EEENSA_ILi128EEENSA_ILi64EEEEEENS_12float_e4m3_tENS5_IJlSC_lEEESJ_SK_NS4_8TiledMMAINS4_8MMA_AtomIJNS4_10MMA_TraitsINS4_25SM100_MMA_F8F6F4_2x1SM_SSEJSJ_SJ_fSF_SG_NS4_17integral_constantINS4_4UMMA5MajorELSR_0EEESS_NSP_INSQ_7ScaleInELST_0EEESU_EEEEEENS4_6LayoutINS5_IJSC_SC_SC_EEENS5_IJNSA_ILi0EEESZ_SZ_EEEEENS5_IJNS4_10UnderscoreES12_S12_EEEEENS4_28SM100_TMA_2SM_LOAD_MULTICASTENS4_14ComposedLayoutINS4_7SwizzleILi2ELi4ELi3EEENS4_18smem_ptr_flag_bitsILi8EEENSX_INS5_IJNSA_ILi8EEESH_EEENS5_IJSH_SC_EEEEEEEvNS4_8identityENS4_18SM100_TMA_2SM_LOADES1F_vS1G_EENS_8epilogue10collective18CollectiveEpilogueINS1J_23Sm100TmaWarpSpecializedILi2ELi2ELi64ELb0ELb0EEEJNS5_IJSG_SG_SH_EEENS5_IJNSX_ISG_SC_EENSX_ISH_SC_EEEEESJ_SK_SJ_SK_NS1J_6fusion15FusionCallbacksIS1N_NS1S_17LinearCombinationISJ_fSJ_fLNS_15FloatRoundStyleE2EEES1O_S1R_JEEENS4_5SM1004TMEM4LOAD26SM100_TMEM_LOAD_32dp32b64xENS4_13SM90_TMA_LOADES1F_NS4_39AutoVectorizingCopyWithAssumedAlignmentILi128EEENS4_14SM90_TMA_STOREES1F_S24_S24_EEEvvEEEEvNT_6ParamsE) ;  /* 0xffffff5802a07950 */ /* 0x000fea0003c3ffff */
        .weak           $__internal_1_$__cuda_sm10x_tcgen05_guardrail_trap_phase_invalid_during_alloc
        .type           $__internal_1_$__cuda_sm10x_tcgen05_guardrail_trap_phase_invalid_during_alloc,@function
        .size           $__internal_1_$__cuda_sm10x_tcgen05_guardrail_trap_phase_invalid_during_alloc,($__internal_2_$__cuda_sm10x_tcgen05_guardrail_trap_unallocated_columns_being_dealloced - $__internal_1_$__cuda_sm10x_tcgen05_guardrail_trap_phase_invalid_during_alloc)
$__internal_1_$__cuda_sm10x_tcgen05_guardrail_trap_phase_invalid_during_alloc:
[----:B------:R-:W-:Y:S05]  /*a580*/  BPT.TRAP 0x1 ;  /* 0x000000040000795c */ /* 0x000fea0000300000 */
[----:B------:R-:W-:-:S04]  /*a590*/  MOV R5, 0x0 ;  /* 0x0000000000057802 */ /* 0x000fc80000000f00 */
[----:B------:R-:W-:Y:S05]  /*a5a0*/  RET.REL.NODEC R4 `(_ZN7cutlass13device_kernelINS_4gemm6kernel13GemmUniversalIN4cute5tupleIJiiiiEEENS1_10collective13CollectiveMmaINS1_35MainloopSm100TmaUmmaWarpSpecializedILi16ELi2ELi4ENS5_IJNS4_1CILi2EEESB_NSA_ILi1EEEEEEEENS5_IJNSA_ILi256EEENSA_ILi128EEENSA_ILi64EEEEEENS_12float_e4m3_tENS5_IJlSC_lEEESJ_SK_NS4_8TiledMMAINS4_8MMA_AtomIJNS4_10MMA_TraitsINS4_25SM100_MMA_F8F6F4_2x1SM_SSEJSJ_SJ_fSF_SG_NS4_17integral_constantINS4_4UMMA5MajorELSR_0EEESS_NSP_INSQ_7ScaleInELST_0EEESU_EEEEEENS4_6LayoutINS5_IJSC_SC_SC_EEENS5_IJNSA_ILi0EEESZ_SZ_EEEEENS5_IJNS4_10UnderscoreES12_S12_EEEEENS4_28SM100_TMA_2SM_LOAD_MULTICASTENS4_14ComposedLayoutINS4_7SwizzleILi2ELi4ELi3EEENS4_18smem_ptr_flag_bitsILi8EEENSX_INS5_IJNSA_ILi8EEESH_EEENS5_IJSH_SC_EEEEEEEvNS4_8identityENS4_18SM100_TMA_2SM_LOADES1F_vS1G_EENS_8epilogue10collective18CollectiveEpilogueINS1J_23Sm100TmaWarpSpecializedILi2ELi2ELi64ELb0ELb0EEEJNS5_IJSG_SG_SH_EEENS5_IJNSX_ISG_SC_EENSX_ISH_SC_EEEEESJ_SK_SJ_SK_NS1J_6fusion15FusionCallbacksIS1N_NS1S_17LinearCombinationISJ_fSJ_fLNS_15FloatRoundStyleE2EEES1O_S1R_JEEENS4_5SM1004TMEM4LOAD26SM100_TMEM_LOAD_32dp32b64xENS4_13SM90_TMA_LOADES1F_NS4_39AutoVectorizingCopyWithAssumedAlignmentILi128EEENS4_14SM90_TMA_STOREES1F_S24_S24_EEEvvEEEEvNT_6ParamsE) ;  /* 0xffffff5804947950 */ /* 0x000fea0003c3ffff */
        .weak           $__internal_2_$__cuda_sm10x_tcgen05_guardrail_trap_unallocated_columns_being_dealloced
        .type           $__internal_2_$__cuda_sm10x_tcgen05_guardrail_trap_unallocated_columns_being_dealloced,@function
        .size           $__internal_2_$__cuda_sm10x_tcgen05_guardrail_trap_unallocated_columns_being_dealloced,(.L_x_201 - $__internal_2_$__cuda_sm10x_tcgen05_guardrail_trap_unallocated_columns_being_dealloced)
$__internal_2_$__cuda_sm10x_tcgen05_guardrail_trap_unallocated_columns_being_dealloced:
[----:B------:R-:W-:Y:S05]  /*a5b0*/  BPT.TRAP 0x1 ;  /* 0x000000040000795c */ /* 0x000fea0000300000 */
[----:B------:R-:W-:-:S04]  /*a5c0*/  HFMA2 R3, -RZ, RZ, 0, 0 ;  /* 0x00000000ff037431 */ /* 0x000fc800000001ff */
[----:B------:R-:W-:Y:S05]  /*a5d0*/  RET.REL.NODEC R2 `(_ZN7cutlass13device_kernelINS_4gemm6kernel13GemmUniversalIN4cute5tupleIJiiiiEEENS1_10collective13CollectiveMmaINS1_35MainloopSm100TmaUmmaWarpSpecializedILi16ELi2ELi4ENS5_IJNS4_1CILi2EEESB_NSA_ILi1EEEEEEEENS5_IJNSA_ILi256EEENSA_ILi128EEENSA_ILi64EEEEEENS_12float_e4m3_tENS5_IJlSC_lEEESJ_SK_NS4_8TiledMMAINS4_8MMA_AtomIJNS4_10MMA_TraitsINS4_25SM100_MMA_F8F6F4_2x1SM_SSEJSJ_SJ_fSF_SG_NS4_17integral_constantINS4_4UMMA5MajorELSR_0EEESS_NSP_INSQ_7ScaleInELST_0EEESU_EEEEEENS4_6LayoutINS5_IJSC_SC_SC_EEENS5_IJNSA_ILi0EEESZ_SZ_EEEEENS5_IJNS4_10UnderscoreES12_S12_EEEEENS4_28SM100_TMA_2SM_LOAD_MULTICASTENS4_14ComposedLayoutINS4_7SwizzleILi2ELi4ELi3EEENS4_18smem_ptr_flag_bitsILi8EEENSX_INS5_IJNSA_ILi8EEESH_EEENS5_IJSH_SC_EEEEEEEvNS4_8identityENS4_18SM100_TMA_2SM_LOADES1F_vS1G_EENS_8epilogue10collective18CollectiveEpilogueINS1J_23Sm100TmaWarpSpecializedILi2ELi2ELi64ELb0ELb0EEEJNS5_IJSG_SG_SH_EEENS5_IJNSX_ISG_SC_EENSX_ISH_SC_EEEEESJ_SK_SJ_SK_NS1J_6fusion15FusionCallbacksIS1N_NS1S_17LinearCombinationISJ_fSJ_fLNS_15FloatRoundStyleE2EEES1O_S1R_JEEENS4_5SM1004TMEM4LOAD26SM100_TMEM_LOAD_32dp32b64xENS4_13SM90_TMA_LOADES1F_NS4_39AutoVectorizingCopyWithAssumedAlignmentILi128EEENS4_14SM90_TMA_STOREES1F_S24_S24_EEEvvEEEEvNT_6ParamsE) ;  /* 0xffffff5802887950 */ /* 0x000fea0003c3ffff */
.L_x_200:
[----:B------:R-:W-:-:S00]  /*a5e0*/  BRA `(.L_x_200) ;  /* 0xfffffffc00fc7947 */ /* 0x000fc0000383ffff */
[----:B------:R-:W-:-:S00]  /*a5f0*/  NOP ;  /* 0x0000000000007918 */ /* 0x000fc00000000000 */
        /* <DEDUP_REMOVED lines=8> */
.L_x_201:


//--------------------- .nv.global.init           --------------------------
	.section	.nv.global.init,"aw",@progbits
.nv.global.init:
	.type		$str$27,@object
	.size		$str$27,($str$28 - $str$27)
$str$27:
        /*0000*/ 	.byte	0x28, 0x61, 0x64, 0x64, 0x72, 0x65, 0x73, 0x73, 0x20, 0x26, 0x20, 0x6d, 0x61, 0x73, 0x6b, 0x29
        /*0010*/ 	.byte	0x20, 0x3d, 0x3d, 0x20, 0x30, 0x00
	.type		$str$28,@object
	.size		$str$28,($str$26 - $str$28)
$str$28:
        /*0016*/ 	.byte	0x2f, 0x74, 0x6d, 0x70, 0x2f, 0x63, 0x75, 0x74, 0x6c, 0x61, 0x73, 0x73, 0x5f, 0x73, 0x77, 0x65
        /*0026*/ 	.byte	0x65, 0x70, 0x5f, 0x73, 0x72, 0x63, 0x2f, 0x69, 0x6e, 0x63, 0x6c, 0x75, 0x64, 0x65, 0x2f, 0x63
        /*0036*/ 	.byte	0x75, 0x74, 0x65, 0x2f, 0x70, 0x6f, 0x69, 0x6e, 0x74, 0x65, 0x72, 0x5f, 0x66, 0x6c, 0x61, 0x67
        /*0046*/ 	.byte	0x67, 0x65, 0x64, 0x2e, 0x68, 0x70, 0x70, 0x00
	.type		$str$26,@object
	.size		$str$26,($str$25 - $str$26)
$str$26:
        /*004e*/ 	.byte	0x2f, 0x74, 0x6d, 0x70, 0x2f, 0x63, 0x75, 0x74, 0x6c, 0x61, 0x73, 0x73, 0x5f, 0x73, 0x77, 0x65
        /*005e*/ 	.byte	0x65, 0x70, 0x5f, 0x73, 0x72, 0x63, 0x2f, 0x69, 0x6e, 0x63, 0x6c, 0x75, 0x64, 0x65, 0x2f, 0x63
        /*006e*/ 	.byte	0x75, 0x74, 0x65, 0x2f, 0x61, 0x74, 0x6f, 0x6d, 0x2f, 0x63, 0x6f, 0x70, 0x79, 0x5f, 0x74, 0x72
        /*007e*/ 	.byte	0x61, 0x69, 0x74, 0x73, 0x5f, 0x73, 0x6d, 0x31, 0x30, 0x30, 0x2e, 0x68, 0x70, 0x70, 0x00
	.type		$str$25,@object
	.size		$str$25,(__unnamed_1 - $str$25)
$str$25:
        /*008d*/ 	.byte	0x28, 0x28, 0x75, 0x69, 0x6e, 0x74, 0x33, 0x32, 0x5f, 0x74, 0x28, 0x74, 0x68, 0x72, 0x65, 0x61
        /*009d*/ 	.byte	0x64, 0x49, 0x64, 0x78, 0x2e, 0x78, 0x29, 0x20, 0x2f, 0x20, 0x33, 0x32, 0x29, 0x20, 0x25, 0x20
        /*00ad*/ 	.byte	0x34, 0x29, 0x20, 0x3d, 0x3d, 0x20, 0x28, 0x28, 0x28, 0x74, 0x6d, 0x65, 0x6d, 0x5f, 0x61, 0x64
        /*00bd*/ 	.byte	0x64, 0x72, 0x20, 0x3e, 0x3e, 0x20, 0x31, 0x36, 0x29, 0x20, 0x2f, 0x20, 0x33, 0x32, 0x29, 0x20
        /*00cd*/ 	.byte	0x25, 0x20, 0x34, 0x29, 0x00
	.type		__unnamed_1,@object
	.size		__unnamed_1,(__unnamed_2 - __unnamed_1)
__unnamed_1:
        /*00d2*/ 	.byte	0x61, 0x75, 0x74, 0x6f, 0x20, 0x63, 0x75, 0x74, 0x65, 0x3a, 0x3a, 0x61, 0x73, 0x5f, 0x70, 0x6f
        /* <DEDUP_REMOVED lines=24> */
        /*0262*/ 	.byte	0x43, 0x3c, 0x38, 0x31, 0x39, 0x32, 0x3e, 0x3e, 0x3e, 0x3e, 0x5d, 0x00
	.type		__unnamed_2,@object
	.size		__unnamed_2,(.L_2 - __unnamed_2)
__unnamed_2:
        /* <DEDUP_REMOVED lines=42> */
        /*050e*/ 	.byte	0x3e, 0x3e, 0x3e, 0x3e, 0x5d, 0x00
.L_2:


//--------------------- .nv.shared._ZN7cutlass13device_kernelINS_4gemm6kernel13GemmUniversalIN4cute5tupleIJiiiiEEENS1_10collective13CollectiveMmaINS1_35MainloopSm100TmaUmmaWarpSpecializedILi16ELi2ELi4ENS5_IJNS4_1CILi2EEESB_NSA_ILi1EEEEEEEENS5_IJNSA_ILi256EEENSA_ILi128EEENSA_ILi64EEEEEENS_12float_e4m3_tENS5_IJlSC_lEEESJ_SK_NS4_8TiledMMAINS4_8MMA_AtomIJNS4_10MMA_TraitsINS4_25SM100_MMA_F8F6F4_2x1SM_SSEJSJ_SJ_fSF_SG_NS4_17integral_constantINS4_4UMMA5MajorELSR_0EEESS_NSP_INSQ_7ScaleInELST_0EEESU_EEEEEENS4_6LayoutINS5_IJSC_SC_SC_EEENS5_IJNSA_ILi0EEESZ_SZ_EEEEENS5_IJNS4_10UnderscoreES12_S12_EEEEENS4_28SM100_TMA_2SM_LOAD_MULTICASTENS4_14ComposedLayoutINS4_7SwizzleILi2ELi4ELi3EEENS4_18smem_ptr_flag_bitsILi8EEENSX_INS5_IJNSA_ILi8EEESH_EEENS5_IJSH_SC_EEEEEEEvNS4_8identityENS4_18SM100_TMA_2SM_LOADES1F_vS1G_EENS_8epilogue10collective18CollectiveEpilogueINS1J_23Sm100TmaWarpSpecializedILi2ELi2ELi64ELb0ELb0EEEJNS5_IJSG_SG_SH_EEENS5_IJNSX_ISG_SC_EENSX_ISH_SC_EEEEESJ_SK_SJ_SK_NS1J_6fusion15FusionCallbacksIS1N_NS1S_17LinearCombinationISJ_fSJ_fLNS_15FloatRoundStyleE2EEES1O_S1R_JEEENS4_5SM1004TMEM4LOAD26SM100_TMEM_LOAD_32dp32b64xENS4_13SM90_TMA_LOADES1F_NS4_39AutoVectorizingCopyWithAssumedAlignmentILi128EEENS4_14SM90_TMA_STOREES1F_S24_S24_EEEvvEEEEvNT_6ParamsE --------------------------
	.section	.nv.shared._ZN7cutlass13device_kernelINS_4gemm6kernel13GemmUniversalIN4cute5tupleIJiiiiEEENS1_10collective13CollectiveMmaINS1_35MainloopSm100TmaUmmaWarpSpecializedILi16ELi2ELi4ENS5_IJNS4_1CILi2EEESB_NSA_ILi1EEEEEEEENS5_IJNSA_ILi256EEENSA_ILi128EEENSA_ILi64EEEEEENS_12float_e4m3_tENS5_IJlSC_lEEESJ_SK_NS4_8TiledMMAINS4_8MMA_AtomIJNS4_10MMA_TraitsINS4_25SM100_MMA_F8F6F4_2x1SM_SSEJSJ_SJ_fSF_SG_NS4_17integral_constantINS4_4UMMA5MajorELSR_0EEESS_NSP_INSQ_7ScaleInELST_0EEESU_EEEEEENS4_6LayoutINS5_IJSC_SC_SC_EEENS5_IJNSA_ILi0EEESZ_SZ_EEEEENS5_IJNS4_10UnderscoreES12_S12_EEEEENS4_28SM100_TMA_2SM_LOAD_MULTICASTENS4_14ComposedLayoutINS4_7SwizzleILi2ELi4ELi3EEENS4_18smem_ptr_flag_bitsILi8EEENSX_INS5_IJNSA_ILi8EEESH_EEENS5_IJSH_SC_EEEEEEEvNS4_8identityENS4_18SM100_TMA_2SM_LOADES1F_vS1G_EENS_8epilogue10collective18CollectiveEpilogueINS1J_23Sm100TmaWarpSpecializedILi2ELi2ELi64ELb0ELb0EEEJNS5_IJSG_SG_SH_EEENS5_IJNSX_ISG_SC_EENSX_ISH_SC_EEEEESJ_SK_SJ_SK_NS1J_6fusion15FusionCallbacksIS1N_NS1S_17LinearCombinationISJ_fSJ_fLNS_15FloatRoundStyleE2EEES1O_S1R_JEEENS4_5SM1004TMEM4LOAD26SM100_TMEM_LOAD_32dp32b64xENS4_13SM90_TMA_LOADES1F_NS4_39AutoVectorizingCopyWithAssumedAlignmentILi128EEENS4_14SM90_TMA_STOREES1F_S24_S24_EEEvvEEEEvNT_6ParamsE,"aw",@nobits
	.sectionflags	@""
	.align	16
	.zero		1024


//--------------------- .nv.shared.reserved.0     --------------------------
	.section	.nv.shared.reserved.0,"aw",@nobits
	.weak		__nv_reservedSMEM_offset_0_alias
	.size		__nv_reservedSMEM_offset_0_alias, 0, 64
	.other		__nv_reservedSMEM_offset_0_alias,@"STO_CUDA_RESERVED_SHARED STV_DEFAULT"
__nv_reservedSMEM_offset_0_alias:
	.zero		0
.nv.shared.reserved.0:
	.zero		64
	.weak		__nv_reservedSMEM_tcgen05_partition
	.type		__nv_reservedSMEM_tcgen05_partition,@object
	.size		__nv_reservedSMEM_tcgen05_partition,(.L_0 - __nv_reservedSMEM_tcgen05_partition)
__nv_reservedSMEM_tcgen05_partition:
	.zero		32
.L_0:


//--------------------- .nv.global                --------------------------
	.section	.nv.global,"aw",@nobits
.nv.global:
	.type		_ZN39_INTERNAL_a5bceb31_4_k_cu_89248180_79694cute1_E,@object
	.size		_ZN39_INTERNAL_a5bceb31_4_k_cu_89248180_79694cute1_E,(_ZN39_INTERNAL_a5bceb31_4_k_cu_89248180_79694cuda3std3__45__cpo6cbeginE - _ZN39_INTERNAL_a5bceb31_4_k_cu_89248180_79694cute1_E)
_ZN39_INTERNAL_a5bceb31_4_k_cu_89248180_79694cute1_E:
	.zero		1
	.type		_ZN39_INTERNAL_a5bceb31_4_k_cu_89248180_79694cuda3std3__45__cpo6cbeginE,@object
	.size		_ZN39_INTERNAL_a5bceb31_4_k_cu_89248180_79694cuda3std3__45__cpo6cbeginE,(_ZN39_INTERNAL_a5bceb31_4_k_cu_89248180_79694cuda3std3__48in_placeE - _ZN39_INTERNAL_a5bceb31_4_k_cu_89248180_79694cuda3std3__45__cpo6cbeginE)
_ZN39_INTERNAL_a5bceb31_4_k_cu_89248180_79694cuda3std3__45__cpo6cbeginE:
	.zero		1
	.type		_ZN39_INTERNAL_a5bceb31_4_k_cu_89248180_79694cuda3std3__48in_placeE,@object
	.size		_ZN39_INTERNAL_a5bceb31_4_k_cu_89248180_79694cuda3std3__48in_placeE,(_ZN39_INTERNAL_a5bceb31_4_k_cu_89248180_79694cuda3std6ranges3__45__cpo9iter_moveE - _ZN39_INTERNAL_a5bceb31_4_k_cu_89248180_79694cuda3std3__48in_placeE)
_ZN39_INTERNAL_a5bceb31_4_k_cu_89248180_79694cuda3std3__48in_placeE:
	.zero		1
	.type		_ZN39_INTERNAL_a5bceb31_4_k_cu_89248180_79694cuda3std6ranges3__45__cpo9iter_moveE,@object
	.size		_ZN39_INTERNAL_a5bceb31_4_k_cu_89248180_79694cuda3std6ranges3__45__cpo9iter_moveE,(_ZN39_INTERNAL_a5bceb31_4_k_cu_89248180_79694cuda3std3__45__cpo5beginE - _ZN39_INTERNAL_a5bceb31_4_k_cu_89248180_79694cuda3std6ranges3__45__cpo9iter_moveE)
_ZN39_INTERNAL_a5bceb31_4_k_cu_89248180_79694cuda3std6ranges3__45__cpo9iter_moveE:
	.zero		1
	.type		_ZN39_INTERNAL_a5bceb31_4_k_cu_89248180_79694cuda3std3__45__cpo5beginE,@object
	.size		_ZN39_INTERNAL_a5bceb31_4_k_cu_89248180_79694cuda3std3__45__cpo5beginE,(_ZN39_INTERNAL_a5bceb31_4_k_cu_89248180_79694cuda3std3__441_GLOBAL__N__a5bceb31_4_k_cu_89248180_79696ignoreE - _ZN39_INTERNAL_a5bceb31_4_k_cu_89248180_79694cuda3std3__45__cpo5beginE)
_ZN39_INTERNAL_a5bceb31_4_k_cu_89248180_79694cuda3std3__45__cpo5beginE:
	.zero		1
	.type		_ZN39_INTERNAL_a5bceb31_4_k_cu_89248180_79694cuda3std3__441_GLOBAL__N__a5bceb31_4_k_cu_89248180_79696ignoreE,@object
	.size		_ZN39_INTERNAL_a5bceb31_4_k_cu_89248180_79694cuda3std3__441_GLOBAL__N__a5bceb31_4_k_cu_89248180_79696ignoreE,(_ZN39_INTERNAL_a5bceb31_4_k_cu_89248180_79694cute7productE - _ZN39_INTERNAL_a5bceb31_4_k_cu_89248180_79694cuda3std3__441_GLOBAL__N__a5bceb31_4_k_cu_89248180_79696ignoreE)
_ZN39_INTERNAL_a5bceb31_4_k_cu_89248180_79694cuda3std3__441_GLOBAL__N__a5bceb31_4_k_cu_89248180_79696ignoreE:
	.zero		1
	.type		_ZN39_INTERNAL_a5bceb31_4_k_cu_89248180_79694cute7productE,@object
	.size		_ZN39_INTERNAL_a5bceb31_4_k_cu_89248180_79694cute7productE,(_ZN39_INTERNAL_a5bceb31_4_k_cu_89248180_79694cuda3std3__45__cpo3endE - _ZN39_INTERNAL_a5bceb31_4_k_cu_89248180_79694cute7productE)
_ZN39_INTERNAL_a5bceb31_4_k_cu_89248180_79694cute7productE:
	.zero		1
	.type		_ZN39_INTERNAL_a5bceb31_4_k_cu_89248180_79694cuda3std3__45__cpo3endE,@object
	.size		_ZN39_INTERNAL_a5bceb31_4_k_cu_89248180_79694cuda3std3__45__cpo3endE,(_ZN39_INTERNAL_a5bceb31_4_k_cu_89248180_79694cuda3std3__419piecewise_constructE - _ZN39_INTERNAL_a5bceb31_4_k_cu_89248180_79694cuda3std3__45__cpo3endE)
_ZN39_INTERNAL_a5bceb31_4_k_cu_89248180_79694cuda3std3__45__cpo3endE:
	.zero		1
	.type		_ZN39_INTERNAL_a5bceb31_4_k_cu_89248180_79694cuda3std3__419piecewise_constructE,@object
	.size		_ZN39_INTERNAL_a5bceb31_4_k_cu_89248180_79694cuda3std3__419piecewise_constructE,(_ZN39_INTERNAL_a5bceb31_4_k_cu_89248180_79694cuda3std3__45__cpo4cendE - _ZN39_INTERNAL_a5bceb31_4_k_cu_89248180_79694cuda3std3__419piecewise_constructE)
_ZN39_INTERNAL_a5bceb31_4_k_cu_89248180_79694cuda3std3__419piecewise_constructE:
	.zero		1
	.type		_ZN39_INTERNAL_a5bceb31_4_k_cu_89248180_79694cuda3std3__45__cpo4cendE,@object
	.size		_ZN39_INTERNAL_a5bceb31_4_k_cu_89248180_79694cuda3std3__45__cpo4cendE,(_ZN39_INTERNAL_a5bceb31_4_k_cu_89248180_79694cuda3std6ranges3__45__cpo4swapE - _ZN39_INTERNAL_a5bceb31_4_k_cu_89248180_79694cuda3std3__45__cpo4cendE)
_ZN39_INTERNAL_a5bceb31_4_k_cu_89248180_79694cuda3std3__45__cpo4cendE:
	.zero		1
	.type		_ZN39_INTERNAL_a5bceb31_4_k_cu_89248180_79694cuda3std6ranges3__45__cpo4swapE,@object
	.size		_ZN39_INTERNAL_a5bceb31_4_k_cu_89248180_79694cuda3std6ranges3__45__cpo4swapE,(.L_10 - _ZN39_INTERNAL_a5bceb31_4_k_cu_89248180_79694cuda3std6ranges3__45__cpo4swapE)
_ZN39_INTERNAL_a5bceb31_4_k_cu_89248180_79694cuda3std6ranges3__45__cpo4swapE:
	.zero		1
.L_10:


//--------------------- .nv.constant0._ZN7cutlass13device_kernelINS_4gemm6kernel13GemmUniversalIN4cute5tupleIJiiiiEEENS1_10collective13CollectiveMmaINS1_35MainloopSm100TmaUmmaWarpSpecializedILi16ELi2ELi4ENS5_IJNS4_1CILi2EEESB_NSA_ILi1EEEEEEEENS5_IJNSA_ILi256EEENSA_ILi128EEENSA_ILi64EEEEEENS_12float_e4m3_tENS5_IJlSC_lEEESJ_SK_NS4_8TiledMMAINS4_8MMA_AtomIJNS4_10MMA_TraitsINS4_25SM100_MMA_F8F6F4_2x1SM_SSEJSJ_SJ_fSF_SG_NS4_17integral_constantINS4_4UMMA5MajorELSR_0EEESS_NSP_INSQ_7ScaleInELST_0EEESU_EEEEEENS4_6LayoutINS5_IJSC_SC_SC_EEENS5_IJNSA_ILi0EEESZ_SZ_EEEEENS5_IJNS4_10UnderscoreES12_S12_EEEEENS4_28SM100_TMA_2SM_LOAD_MULTICASTENS4_14ComposedLayoutINS4_7SwizzleILi2ELi4ELi3EEENS4_18smem_ptr_flag_bitsILi8EEENSX_INS5_IJNSA_ILi8EEESH_EEENS5_IJSH_SC_EEEEEEEvNS4_8identityENS4_18SM100_TMA_2SM_LOADES1F_vS1G_EENS_8epilogue10collective18CollectiveEpilogueINS1J_23Sm100TmaWarpSpecializedILi2ELi2ELi64ELb0ELb0EEEJNS5_IJSG_SG_SH_EEENS5_IJNSX_ISG_SC_EENSX_ISH_SC_EEEEESJ_SK_SJ_SK_NS1J_6fusion15FusionCallbacksIS1N_NS1S_17LinearCombinationISJ_fSJ_fLNS_15FloatRoundStyleE2EEES1O_S1R_JEEENS4_5SM1004TMEM4LOAD26SM100_TMEM_LOAD_32dp32b64xENS4_13SM90_TMA_LOADES1F_NS4_39AutoVectorizingCopyWithAssumedAlignmentILi128EEENS4_14SM90_TMA_STOREES1F_S24_S24_EEEvvEEEEvNT_6ParamsE --------------------------
	.section	.nv.constant0._ZN7cutlass13device_kernelINS_4gemm6kernel13GemmUniversalIN4cute5tupleIJiiiiEEENS1_10collective13CollectiveMmaINS1_35MainloopSm100TmaUmmaWarpSpecializedILi16ELi2ELi4ENS5_IJNS4_1CILi2EEESB_NSA_ILi1EEEEEEEENS5_IJNSA_ILi256EEENSA_ILi128EEENSA_ILi64EEEEEENS_12float_e4m3_tENS5_IJlSC_lEEESJ_SK_NS4_8TiledMMAINS4_8MMA_AtomIJNS4_10MMA_TraitsINS4_25SM100_MMA_F8F6F4_2x1SM_SSEJSJ_SJ_fSF_SG_NS4_17integral_constantINS4_4UMMA5MajorELSR_0EEESS_NSP_INSQ_7ScaleInELST_0EEESU_EEEEEENS4_6LayoutINS5_IJSC_SC_SC_EEENS5_IJNSA_ILi0EEESZ_SZ_EEEEENS5_IJNS4_10UnderscoreES12_S12_EEEEENS4_28SM100_TMA_2SM_LOAD_MULTICASTENS4_14ComposedLayoutINS4_7SwizzleILi2ELi4ELi3EEENS4_18smem_ptr_flag_bitsILi8EEENSX_INS5_IJNSA_ILi8EEESH_EEENS5_IJSH_SC_EEEEEEEvNS4_8identityENS4_18SM100_TMA_2SM_LOADES1F_vS1G_EENS_8epilogue10collective18CollectiveEpilogueINS1J_23Sm100TmaWarpSpecializedILi2ELi2ELi64ELb0ELb0EEEJNS5_IJSG_SG_SH_EEENS5_IJNSX_ISG_SC_EENSX_ISH_SC_EEEEESJ_SK_SJ_SK_NS1J_6fusion15FusionCallbacksIS1N_NS1S_17LinearCombinationISJ_fSJ_fLNS_15FloatRoundStyleE2EEES1O_S1R_JEEENS4_5SM1004TMEM4LOAD26SM100_TMEM_LOAD_32dp32b64xENS4_13SM90_TMA_LOADES1F_NS4_39AutoVectorizingCopyWithAssumedAlignmentILi128EEENS4_14SM90_TMA_STOREES1F_S24_S24_EEEvvEEEEvNT_6ParamsE,"a",@progbits
	.sectionflags	@""
	.align	4
.nv.constant0._ZN7cutlass13device_kernelINS_4gemm6kernel13GemmUniversalIN4cute5tupleIJiiiiEEENS1_10collective13CollectiveMmaINS1_35MainloopSm100TmaUmmaWarpSpecializedILi16ELi2ELi4ENS5_IJNS4_1CILi2EEESB_NSA_ILi1EEEEEEEENS5_IJNSA_ILi256EEENSA_ILi128EEENSA_ILi64EEEEEENS_12float_e4m3_tENS5_IJlSC_lEEESJ_SK_NS4_8TiledMMAINS4_8MMA_AtomIJNS4_10MMA_TraitsINS4_25SM100_MMA_F8F6F4_2x1SM_SSEJSJ_SJ_fSF_SG_NS4_17integral_constantINS4_4UMMA5MajorELSR_0EEESS_NSP_INSQ_7ScaleInELST_0EEESU_EEEEEENS4_6LayoutINS5_IJSC_SC_SC_EEENS5_IJNSA_ILi0EEESZ_SZ_EEEEENS5_IJNS4_10UnderscoreES12_S12_EEEEENS4_28SM100_TMA_2SM_LOAD_MULTICASTENS4_14ComposedLayoutINS4_7SwizzleILi2ELi4ELi3EEENS4_18smem_ptr_flag_bitsILi8EEENSX_INS5_IJNSA_ILi8EEESH_EEENS5_IJSH_SC_EEEEEEEvNS4_8identityENS4_18SM100_TMA_2SM_LOADES1F_vS1G_EENS_8epilogue10collective18CollectiveEpilogueINS1J_23Sm100TmaWarpSpecializedILi2ELi2ELi64ELb0ELb0EEEJNS5_IJSG_SG_SH_EEENS5_IJNSX_ISG_SC_EENSX_ISH_SC_EEEEESJ_SK_SJ_SK_NS1J_6fusion15FusionCallbacksIS1N_NS1S_17LinearCombinationISJ_fSJ_fLNS_15FloatRoundStyleE2EEES1O_S1R_JEEENS4_5SM1004TMEM4LOAD26SM100_TMEM_LOAD_32dp32b64xENS4_13SM90_TMA_LOADES1F_NS4_39AutoVectorizingCopyWithAssumedAlignmentILi128EEENS4_14SM90_TMA_STOREES1F_S24_S24_EEEvvEEEEvNT_6ParamsE:
	.zero		2944


//--------------------- SYMBOLS --------------------------

	.type		.nv.reservedSmem.offset0,@object
	.size		.nv.reservedSmem.offset0,0x4
	.type		.nv.reservedSmem.cap,@object
	.size		.nv.reservedSmem.cap,0x4
	.type		__assertfail,@function
